	.target	sm_90a

	.elftype	@"ET_EXEC"


//--------------------- .note.nv.tkinfo           --------------------------
	.section	.note.nv.tkinfo,"",@"SHT_NOTE"
	.sectionflags	@"SHF_NOTE_NV_TKINFO"
	.tkinfo
        /*0018*/ 	.word	0x00000002
        /*0030*/ 	.string	""
        /*0030*/ 	.string	"ptxas"
        /*0030*/ 	.string	"Cuda compilation tools, release 13.0, V13.0.88"
        /*0030*/ 	.string	"Build cuda_13.0.r13.0/compiler.36424714_0"
        /*0030*/ 	.string	"-arch sm_90a -m 64 "



//--------------------- .note.nv.cuinfo           --------------------------
	.section	.note.nv.cuinfo,"",@"SHT_NOTE"
	.sectionflags	@"SHF_NOTE_NV_CUINFO"
        /*0018*/ 	.short	0x0002
        /*001a*/ 	.short	0x005a
        /*001c*/ 	.short	0x0082
	.zero		2


//--------------------- .nv.info                  --------------------------
	.section	.nv.info,"",@"SHT_CUDA_INFO"
	.align	4


	//----- nvinfo : EIATTR_REGCOUNT
	.align		4
        /*0000*/ 	.byte	0x04, 0x2f
        /*0002*/ 	.short	(.L_12 - .L_11)
	.align		4
.L_11:
        /*0004*/ 	.word	index@(_ZN7cutlass13device_kernelINS_4gemm6kernel13GemmUniversalIN4cute5tupleIJiiiiEEENS1_10collective13CollectiveMmaINS1_37MainloopSm90TmaGmmaWarpSpecializedFP8ILi5ENS5_IJNS4_1CILi1EEESB_SB_EEENS1_32KernelTmaWarpSpecializedPingpongEEENS5_IJNSA_ILi64EEESF_NSA_ILi32EEEEEENS_12float_e4m3_tENS5_IJlSB_lEEESI_SJ_NS4_8TiledMMAINS4_8MMA_AtomIJNS4_4SM904GMMA30MMA_64x64x32_F32E4M3E4M3_SS_TNILNSN_7ScaleInE1ELSP_1EEEEEENS4_6LayoutISC_NS5_IJNSA_ILi0EEEST_ST_EEEEENS5_IJNS4_10UnderscoreESW_SW_EEEEENS4_13SM90_TMA_LOADENS4_14ComposedLayoutINS4_7SwizzleILi1ELi4ELi3EEENS4_18smem_ptr_flag_bitsILi8EEENSS_INS5_IJNSA_ILi8EEESG_EEENS5_IJSG_SB_EEEEEEEvNS4_8identityESZ_S19_vS1A_EENS_8epilogue10collective6detail29Sm90TmaWarpSpecializedAdapterINS1D_15DefaultEpilogueISI_SJ_SJ_NS1C_6thread17LinearCombinationISI_Li1EffLNS1H_9ScaleType4KindE0ELNS_15FloatRoundStyleE2ESI_EENS1_15EpilogueDefaultEEEEEvvEEEEvNT_6ParamsE)
        /*0008*/ 	.word	0x000000a8


	//----- nvinfo : EIATTR_FRAME_SIZE
	.align		4
.L_12:
        /*000c*/ 	.byte	0x04, 0x11
        /*000e*/ 	.short	(.L_14 - .L_13)
	.align		4
.L_13:
        /*0010*/ 	.word	index@(_ZN7cutlass13device_kernelINS_4gemm6kernel13GemmUniversalIN4cute5tupleIJiiiiEEENS1_10collective13CollectiveMmaINS1_37MainloopSm90TmaGmmaWarpSpecializedFP8ILi5ENS5_IJNS4_1CILi1EEESB_SB_EEENS1_32KernelTmaWarpSpecializedPingpongEEENS5_IJNSA_ILi64EEESF_NSA_ILi32EEEEEENS_12float_e4m3_tENS5_IJlSB_lEEESI_SJ_NS4_8TiledMMAINS4_8MMA_AtomIJNS4_4SM904GMMA30MMA_64x64x32_F32E4M3E4M3_SS_TNILNSN_7ScaleInE1ELSP_1EEEEEENS4_6LayoutISC_NS5_IJNSA_ILi0EEEST_ST_EEEEENS5_IJNS4_10UnderscoreESW_SW_EEEEENS4_13SM90_TMA_LOADENS4_14ComposedLayoutINS4_7SwizzleILi1ELi4ELi3EEENS4_18smem_ptr_flag_bitsILi8EEENSS_INS5_IJNSA_ILi8EEESG_EEENS5_IJSG_SB_EEEEEEEvNS4_8identityESZ_S19_vS1A_EENS_8epilogue10collective6detail29Sm90TmaWarpSpecializedAdapterINS1D_15DefaultEpilogueISI_SJ_SJ_NS1C_6thread17LinearCombinationISI_Li1EffLNS1H_9ScaleType4KindE0ELNS_15FloatRoundStyleE2ESI_EENS1_15EpilogueDefaultEEEEEvvEEEEvNT_6ParamsE)
        /*0014*/ 	.word	0x00000000


	//----- nvinfo : EIATTR_MIN_STACK_SIZE
	.align		4
.L_14:
        /*0018*/ 	.byte	0x04, 0x12
        /*001a*/ 	.short	(.L_16 - .L_15)
	.align		4
.L_15:
        /*001c*/ 	.word	index@(_ZN7cutlass13device_kernelINS_4gemm6kernel13GemmUniversalIN4cute5tupleIJiiiiEEENS1_10collective13CollectiveMmaINS1_37MainloopSm90TmaGmmaWarpSpecializedFP8ILi5ENS5_IJNS4_1CILi1EEESB_SB_EEENS1_32KernelTmaWarpSpecializedPingpongEEENS5_IJNSA_ILi64EEESF_NSA_ILi32EEEEEENS_12float_e4m3_tENS5_IJlSB_lEEESI_SJ_NS4_8TiledMMAINS4_8MMA_AtomIJNS4_4SM904GMMA30MMA_64x64x32_F32E4M3E4M3_SS_TNILNSN_7ScaleInE1ELSP_1EEEEEENS4_6LayoutISC_NS5_IJNSA_ILi0EEEST_ST_EEEEENS5_IJNS4_10UnderscoreESW_SW_EEEEENS4_13SM90_TMA_LOADENS4_14ComposedLayoutINS4_7SwizzleILi1ELi4ELi3EEENS4_18smem_ptr_flag_bitsILi8EEENSS_INS5_IJNSA_ILi8EEESG_EEENS5_IJSG_SB_EEEEEEEvNS4_8identityESZ_S19_vS1A_EENS_8epilogue10collective6detail29Sm90TmaWarpSpecializedAdapterINS1D_15DefaultEpilogueISI_SJ_SJ_NS1C_6thread17LinearCombinationISI_Li1EffLNS1H_9ScaleType4KindE0ELNS_15FloatRoundStyleE2ESI_EENS1_15EpilogueDefaultEEEEEvvEEEEvNT_6ParamsE)
        /*0020*/ 	.word	0x00000000
.L_16:


//--------------------- .nv.compat                --------------------------
	.section	.nv.compat,"",@"SHT_CUDA_COMPAT_INFO"
	.align	4
        /*0000*/ 	.byte	0x02, 0x09, 0x01, 0x00, 0x02, 0x02, 0x04, 0x00, 0x02, 0x05, 0x05, 0x00, 0x03, 0x07, 0x01, 0x01
        /*0010*/ 	.byte	0x02, 0x03, 0x01, 0x00, 0x02, 0x06, 0x01, 0x00, 0x04, 0x0b, 0x08, 0x00, 0x00, 0x00, 0x00, 0x00
        /*0020*/ 	.byte	0x00, 0x00, 0x00, 0x00


//--------------------- .nv.info._ZN7cutlass13device_kernelINS_4gemm6kernel13GemmUniversalIN4cute5tupleIJiiiiEEENS1_10collective13CollectiveMmaINS1_37MainloopSm90TmaGmmaWarpSpecializedFP8ILi5ENS5_IJNS4_1CILi1EEESB_SB_EEENS1_32KernelTmaWarpSpecializedPingpongEEENS5_IJNSA_ILi64EEESF_NSA_ILi32EEEEEENS_12float_e4m3_tENS5_IJlSB_lEEESI_SJ_NS4_8TiledMMAINS4_8MMA_AtomIJNS4_4SM904GMMA30MMA_64x64x32_F32E4M3E4M3_SS_TNILNSN_7ScaleInE1ELSP_1EEEEEENS4_6LayoutISC_NS5_IJNSA_ILi0EEEST_ST_EEEEENS5_IJNS4_10UnderscoreESW_SW_EEEEENS4_13SM90_TMA_LOADENS4_14ComposedLayoutINS4_7SwizzleILi1ELi4ELi3EEENS4_18smem_ptr_flag_bitsILi8EEENSS_INS5_IJNSA_ILi8EEESG_EEENS5_IJSG_SB_EEEEEEEvNS4_8identityESZ_S19_vS1A_EENS_8epilogue10collective6detail29Sm90TmaWarpSpecializedAdapterINS1D_15DefaultEpilogueISI_SJ_SJ_NS1C_6thread17LinearCombinationISI_Li1EffLNS1H_9ScaleType4KindE0ELNS_15FloatRoundStyleE2ESI_EENS1_15EpilogueDefaultEEEEEvvEEEEvNT_6ParamsE --------------------------
	.section	.nv.info._ZN7cutlass13device_kernelINS_4gemm6kernel13GemmUniversalIN4cute5tupleIJiiiiEEENS1_10collective13CollectiveMmaINS1_37MainloopSm90TmaGmmaWarpSpecializedFP8ILi5ENS5_IJNS4_1CILi1EEESB_SB_EEENS1_32KernelTmaWarpSpecializedPingpongEEENS5_IJNSA_ILi64EEESF_NSA_ILi32EEEEEENS_12float_e4m3_tENS5_IJlSB_lEEESI_SJ_NS4_8TiledMMAINS4_8MMA_AtomIJNS4_4SM904GMMA30MMA_64x64x32_F32E4M3E4M3_SS_TNILNSN_7ScaleInE1ELSP_1EEEEEENS4_6LayoutISC_NS5_IJNSA_ILi0EEEST_ST_EEEEENS5_IJNS4_10UnderscoreESW_SW_EEEEENS4_13SM90_TMA_LOADENS4_14ComposedLayoutINS4_7SwizzleILi1ELi4ELi3EEENS4_18smem_ptr_flag_bitsILi8EEENSS_INS5_IJNSA_ILi8EEESG_EEENS5_IJSG_SB_EEEEEEEvNS4_8identityESZ_S19_vS1A_EENS_8epilogue10collective6detail29Sm90TmaWarpSpecializedAdapterINS1D_15DefaultEpilogueISI_SJ_SJ_NS1C_6thread17LinearCombinationISI_Li1EffLNS1H_9ScaleType4KindE0ELNS_15FloatRoundStyleE2ESI_EENS1_15EpilogueDefaultEEEEEvvEEEEvNT_6ParamsE,"",@"SHT_CUDA_INFO"
	.sectionflags	@""
	.align	4


	//----- nvinfo : EIATTR_CUDA_API_VERSION
	.align		4
        /*0000*/ 	.byte	0x04, 0x37
        /*0002*/ 	.short	(.L_18 - .L_17)
.L_17:
        /*0004*/ 	.word	0x00000082


	//----- nvinfo : EIATTR_KPARAM_INFO
	.align		4
.L_18:
        /*0008*/ 	.byte	0x04, 0x17
        /*000a*/ 	.short	(.L_20 - .L_19)
.L_19:
        /*000c*/ 	.word	0x00000000
        /*0010*/ 	.short	0x0000
        /*0012*/ 	.short	0x0070
        /*0014*/ 	.byte	0x00, 0xf0, 0x01, 0x10


	//----- nvinfo : EIATTR_SPARSE_MMA_MASK
	.align		4
.L_20:
        /*0018*/ 	.byte	0x03, 0x50
        /*001a*/ 	.short	0x0000


	//----- nvinfo : EIATTR_MAXREG_COUNT
	.align		4
        /*001c*/ 	.byte	0x03, 0x1b
        /*001e*/ 	.short	0x00a8


	//----- nvinfo : EIATTR_NUM_BARRIERS
	.align		4
        /*0020*/ 	.byte	0x02, 0x4c
        /*0022*/ 	.byte	0x01
	.zero		1


	//----- nvinfo : EIATTR_MERCURY_ISA_VERSION
	.align		4
        /*0024*/ 	.byte	0x03, 0x5f
        /*0026*/ 	.short	0x0101


	//----- nvinfo : EIATTR_INT_WARP_WIDE_INSTR_OFFSETS
	.align		4
        /*0028*/ 	.byte	0x04, 0x31
        /*002a*/ 	.short	(.L_22 - .L_21)


	//   ....[0]....
.L_21:
        /*002c*/ 	.word	0x00000440


	//   ....[1]....
        /*0030*/ 	.word	0x00000460


	//   ....[2]....
        /*0034*/ 	.word	0x000004e0


	//   ....[3]....
        /*0038*/ 	.word	0x000004f0


	//   ....[4]....
        /*003c*/ 	.word	0x00000500


	//   ....[5]....
        /*0040*/ 	.word	0x00000520


	//   ....[6]....
        /*0044*/ 	.word	0x00000570


	//   ....[7]....
        /*0048*/ 	.word	0x00000590


	//----- nvinfo : EIATTR_COOP_GROUP_MASK_REGIDS
	.align		4
.L_22:
        /*004c*/ 	.byte	0x04, 0x29
        /*004e*/ 	.short	(.L_24 - .L_23)


	//   ....[0]....
.L_23:
        /*0050*/ 	.word	0xffffffff


	//   ....[1]....
        /*0054*/ 	.word	0xffffffff


	//   ....[2]....
        /*0058*/ 	.word	0xffffffff


	//   ....[3]....
        /*005c*/ 	.word	0xffffffff


	//   ....[4]....
        /*0060*/ 	.word	0xffffffff


	//   ....[5]....
        /*0064*/ 	.word	0xffffffff


	//----- nvinfo : EIATTR_COOP_GROUP_INSTR_OFFSETS
	.align		4
.L_24:
        /*0068*/ 	.byte	0x04, 0x28
        /*006a*/ 	.short	(.L_26 - .L_25)


	//   ....[0]....
.L_25:
        /*006c*/ 	.word	0x00000060


	//   ....[1]....
        /*0070*/ 	.word	0x00000070


	//   ....[2]....
        /*0074*/ 	.word	0x00000130


	//   ....[3]....
        /*0078*/ 	.word	0x000002e0


	//   ....[4]....
        /*007c*/ 	.word	0x00000320


	//   ....[5]....
        /*0080*/ 	.word	0x00000360


	//----- nvinfo : EIATTR_REG_RECONFIG
	.align		4
.L_26:
        /*0084*/ 	.byte	0x01, 0x54
	.zero		2


	//----- nvinfo : EIATTR_MBARRIER_INSTR_OFFSETS
	.align		4
        /*0088*/ 	.byte	0x04, 0x39
        /*008a*/ 	.short	(.L_28 - .L_27)


	//   ....[0]....
.L_27:
        /*008c*/ 	.word	0x00000230
        /*0090*/ 	.word	0x000000ff
        /*0094*/ 	.word	0x00000000
        /*0098*/ 	.short	0x0100
        /*009a*/ 	.byte	0x08
	.zero		1


	//   ....[1]....
        /*009c*/ 	.word	0x00000240
        /*00a0*/ 	.word	0x000000ff
        /*00a4*/ 	.word	0x00000028
        /*00a8*/ 	.short	0x0100
        /*00aa*/ 	.byte	0x08
	.zero		1


	//   ....[2]....
        /*00ac*/ 	.word	0x00000250
        /*00b0*/ 	.word	0x000000ff
        /*00b4*/ 	.word	0x00000008
        /*00b8*/ 	.short	0x0100
        /*00ba*/ 	.byte	0x08
	.zero		1


	//   ....[3]....
        /*00bc*/ 	.word	0x00000260
        /*00c0*/ 	.word	0x000000ff
        /*00c4*/ 	.word	0x00000030
        /*00c8*/ 	.short	0x0100
        /*00ca*/ 	.byte	0x08
	.zero		1


	//   ....[4]....
        /*00cc*/ 	.word	0x00000270
        /*00d0*/ 	.word	0x000000ff
        /*00d4*/ 	.word	0x00000010
        /*00d8*/ 	.short	0x0100
        /*00da*/ 	.byte	0x08
	.zero		1


	//   ....[5]....
        /*00dc*/ 	.word	0x00000280
        /*00e0*/ 	.word	0x000000ff
        /*00e4*/ 	.word	0x00000038
        /*00e8*/ 	.short	0x0100
        /*00ea*/ 	.byte	0x08
	.zero		1


	//   ....[6]....
        /*00ec*/ 	.word	0x00000290
        /*00f0*/ 	.word	0x000000ff
        /*00f4*/ 	.word	0x00000018
        /*00f8*/ 	.short	0x0100
        /*00fa*/ 	.byte	0x08
	.zero		1


	//   ....[7]....
        /*00fc*/ 	.word	0x000002a0
        /*0100*/ 	.word	0x000000ff
        /*0104*/ 	.word	0x00000040
        /*0108*/ 	.short	0x0100
        /*010a*/ 	.byte	0x08
	.zero		1


	//   ....[8]....
        /*010c*/ 	.word	0x000002b0
        /*0110*/ 	.word	0x000000ff
        /*0114*/ 	.word	0x00000020
        /*0118*/ 	.short	0x0100
        /*011a*/ 	.byte	0x08
	.zero		1


	//   ....[9]....
        /*011c*/ 	.word	0x000002c0
        /*0120*/ 	.word	0x000000ff
        /*0124*/ 	.word	0x00000048
        /*0128*/ 	.short	0x0100
        /*012a*/ 	.byte	0x08
	.zero		1


	//   ....[10]....
        /*012c*/ 	.word	0x000005d0
        /*0130*/ 	.word	0x000000ff
        /*0134*/ 	.word	0x00000080
        /*0138*/ 	.short	0x0100
        /*013a*/ 	.byte	0x08
	.zero		1


	//   ....[11]....
        /*013c*/ 	.word	0x00000640
        /*0140*/ 	.word	0x000000ff
        /*0144*/ 	.word	0x00000088
        /*0148*/ 	.short	0x0100
        /*014a*/ 	.byte	0x08
	.zero		1


	//   ....[12]....
        /*014c*/ 	.word	0x00000660
        /*0150*/ 	.word	0x000000ff
        /*0154*/ 	.word	0x00000060
        /*0158*/ 	.short	0x0100
        /*015a*/ 	.byte	0x09
	.zero		1


	//   ....[13]....
        /*015c*/ 	.word	0x00000670
        /*0160*/ 	.word	0x000000ff
        /*0164*/ 	.word	0x00000068
        /*0168*/ 	.short	0x0100
        /*016a*/ 	.byte	0x09
	.zero		1


	//   ....[14]....
        /*016c*/ 	.word	0x00000680
        /*0170*/ 	.word	0x000000ff
        /*0174*/ 	.word	0x00000070
        /*0178*/ 	.short	0x0100
        /*017a*/ 	.byte	0x09
	.zero		1


	//   ....[15]....
        /*017c*/ 	.word	0x00000690
        /*0180*/ 	.word	0x000000ff
        /*0184*/ 	.word	0x00000078
        /*0188*/ 	.short	0x0100
        /*018a*/ 	.byte	0x09
	.zero		1


	//   ....[16]....
        /*018c*/ 	.word	0x000014c0
        /*0190*/ 	.word	0x000000ff
        /*0194*/ 	.word	0xfffffff8
        /*0198*/ 	.short	0x010a
        /*019a*/ 	.byte	0x0f
	.zero		1


	//   ....[17]....
        /*019c*/ 	.word	0x00001790
        /*01a0*/ 	.word	0x000000ff
        /*01a4*/ 	.word	0x00000000
        /*01a8*/ 	.short	0x010a
        /*01aa*/ 	.byte	0x06
	.zero		1


	//   ....[18]....
        /*01ac*/ 	.word	0x000017d0
        /*01b0*/ 	.word	0x000000ff
        /*01b4*/ 	.word	0x00000000
        /*01b8*/ 	.short	0x010a
        /*01ba*/ 	.byte	0x06
	.zero		1


	//   ....[19]....
        /*01bc*/ 	.word	0x00001cf0
        /*01c0*/ 	.word	0x000000ff
        /*01c4*/ 	.word	0x00000000
        /*01c8*/ 	.short	0x010a
        /*01ca*/ 	.byte	0x09
	.zero		1


	//   ....[20]....
        /*01cc*/ 	.word	0x00001d30
        /*01d0*/ 	.word	0x000000ff
        /*01d4*/ 	.word	0x00000000
        /*01d8*/ 	.short	0x010a
        /*01da*/ 	.byte	0x09
	.zero		1


	//   ....[21]....
        /*01dc*/ 	.word	0x000020c0
        /*01e0*/ 	.word	0x000000ff
        /*01e4*/ 	.word	0x00000000
        /*01e8*/ 	.short	0x0101
        /*01ea*/ 	.byte	0x08
	.zero		1


	//   ....[22]....
        /*01ec*/ 	.word	0x00002430
        /*01f0*/ 	.word	0x0000000f
        /*01f4*/ 	.word	0x00000000
        /*01f8*/ 	.short	0x0101
        /*01fa*/ 	.byte	0x18
	.zero		1


	//   ....[23]....
        /*01fc*/ 	.word	0x00002510
        /*0200*/ 	.word	0x000000ff
        /*0204*/ 	.word	0x00000000
        /*0208*/ 	.short	0x0101
        /*020a*/ 	.byte	0x08
	.zero		1


	//   ....[24]....
        /*020c*/ 	.word	0x000025c0
        /*0210*/ 	.word	0x000000ff
        /*0214*/ 	.word	0x00000008
        /*0218*/ 	.short	0x010a
        /*021a*/ 	.byte	0x0f
	.zero		1


	//   ....[25]....
        /*021c*/ 	.word	0x00004e20
        /*0220*/ 	.word	0x00000004
        /*0224*/ 	.word	0x00000000
        /*0228*/ 	.short	0x0101
        /*022a*/ 	.byte	0x18
	.zero		1


	//   ....[26]....
        /*022c*/ 	.word	0x00005700
        /*0230*/ 	.word	0x00000013
        /*0234*/ 	.word	0x00000028
        /*0238*/ 	.short	0x010a
        /*023a*/ 	.byte	0x3f
	.zero		1


	//   ....[27]....
        /*023c*/ 	.word	0x00005a50
        /*0240*/ 	.word	0x0000000a
        /*0244*/ 	.word	0x00000088
        /*0248*/ 	.short	0x0101
        /*024a*/ 	.byte	0x3f
	.zero		1


	//   ....[28]....
        /*024c*/ 	.word	0x000061b0
        /*0250*/ 	.word	0x00000005
        /*0254*/ 	.word	0x00000000
        /*0258*/ 	.short	0x010a
        /*025a*/ 	.byte	0x3f
	.zero		1


	//   ....[29]....
        /*025c*/ 	.word	0x00006230
        /*0260*/ 	.word	0x00000007
        /*0264*/ 	.word	0x00000000
        /*0268*/ 	.short	0x010a
        /*026a*/ 	.byte	0x3f
	.zero		1


	//   ....[30]....
        /*026c*/ 	.word	0x000062c0
        /*0270*/ 	.word	0x00000008
        /*0274*/ 	.word	0x00000000
        /*0278*/ 	.short	0x010a
        /*027a*/ 	.byte	0x3f
	.zero		1


	//   ....[31]....
        /*027c*/ 	.word	0x00006350
        /*0280*/ 	.word	0x0000000b
        /*0284*/ 	.word	0x00000000
        /*0288*/ 	.short	0x010a
        /*028a*/ 	.byte	0x3f
	.zero		1


	//   ....[32]....
        /*028c*/ 	.word	0x000063e0
        /*0290*/ 	.word	0x00000003
        /*0294*/ 	.word	0x00000000
        /*0298*/ 	.short	0x010a
        /*029a*/ 	.byte	0x3f
	.zero		1


	//   ....[33]....
        /*029c*/ 	.word	0x00006450
        /*02a0*/ 	.word	0x0000000f
        /*02a4*/ 	.word	0xfffffff8
        /*02a8*/ 	.short	0x010a
        /*02aa*/ 	.byte	0x3f
	.zero		1


	//   ....[34]....
        /*02ac*/ 	.word	0x000064b0
        /*02b0*/ 	.word	0x0000000f
        /*02b4*/ 	.word	0x00000000
        /*02b8*/ 	.short	0x010a
        /*02ba*/ 	.byte	0x3f
	.zero		1


	//   ....[35]....
        /*02bc*/ 	.word	0x00006510
        /*02c0*/ 	.word	0x00000010
        /*02c4*/ 	.word	0x00000000
        /*02c8*/ 	.short	0x010a
        /*02ca*/ 	.byte	0x3f
	.zero		1


	//   ....[36]....
        /*02cc*/ 	.word	0x00006570
        /*02d0*/ 	.word	0x0000000f
        /*02d4*/ 	.word	0x00000008
        /*02d8*/ 	.short	0x010a
        /*02da*/ 	.byte	0x3f
	.zero		1


	//   ....[37]....
        /*02dc*/ 	.word	0x00006640
        /*02e0*/ 	.word	0x00000013
        /*02e4*/ 	.word	0x00000028
        /*02e8*/ 	.short	0x010a
        /*02ea*/ 	.byte	0x3f
	.zero		1


	//   ....[38]....
        /*02ec*/ 	.word	0x00006720
        /*02f0*/ 	.word	0x00000005
        /*02f4*/ 	.word	0x00000000
        /*02f8*/ 	.short	0x010a
        /*02fa*/ 	.byte	0x3f
	.zero		1


	//   ....[39]....
        /*02fc*/ 	.word	0x00006770
        /*0300*/ 	.word	0x00000007
        /*0304*/ 	.word	0x00000000
        /*0308*/ 	.short	0x010a
        /*030a*/ 	.byte	0x3f
	.zero		1


	//   ....[40]....
        /*030c*/ 	.word	0x000067c0
        /*0310*/ 	.word	0x00000008
        /*0314*/ 	.word	0x00000000
        /*0318*/ 	.short	0x010a
        /*031a*/ 	.byte	0x3f
	.zero		1


	//   ....[41]....
        /*031c*/ 	.word	0x00006810
        /*0320*/ 	.word	0x0000000b
        /*0324*/ 	.word	0x00000000
        /*0328*/ 	.short	0x010a
        /*032a*/ 	.byte	0x3f
	.zero		1


	//----- nvinfo : EIATTR_NUM_MBARRIERS
	.align		4
.L_28:
        /*032c*/ 	.byte	0x03, 0x38
        /*032e*/ 	.short	0x0010


	//----- nvinfo : EIATTR_EXIT_INSTR_OFFSETS
	.align		4
        /*0330*/ 	.byte	0x04, 0x1c
        /*0332*/ 	.short	(.L_30 - .L_29)


	//   ....[0]....
.L_29:
        /*0334*/ 	.word	0x00001170


	//   ....[1]....
        /*0338*/ 	.word	0x000011d0


	//   ....[2]....
        /*033c*/ 	.word	0x00005430


	//   ....[3]....
        /*0340*/ 	.word	0x00005460


	//   ....[4]....
        /*0344*/ 	.word	0x00006430


	//----- nvinfo : EIATTR_MAX_THREADS
	.align		4
.L_30:
        /*0348*/ 	.byte	0x04, 0x05
        /*034a*/ 	.short	(.L_32 - .L_31)
.L_31:
        /*034c*/ 	.word	0x00000180
        /*0350*/ 	.word	0x00000001
        /*0354*/ 	.word	0x00000001


	//----- nvinfo : EIATTR_CRS_STACK_SIZE
	.align		4
.L_32:
        /*0358*/ 	.byte	0x04, 0x1e
        /*035a*/ 	.short	(.L_34 - .L_33)
.L_33:
        /*035c*/ 	.word	0x00000000


	//----- nvinfo : EIATTR_CBANK_PARAM_SIZE
	.align		4
.L_34:
        /*0360*/ 	.byte	0x03, 0x19
        /*0362*/ 	.short	0x0470


	//----- nvinfo : EIATTR_PARAM_CBANK
	.align		4
        /*0364*/ 	.byte	0x04, 0x0a
        /*0366*/ 	.short	(.L_36 - .L_35)
	.align		4
.L_35:
        /*0368*/ 	.word	index@(.nv.constant0._ZN7cutlass13device_kernelINS_4gemm6kernel13GemmUniversalIN4cute5tupleIJiiiiEEENS1_10collective13CollectiveMmaINS1_37MainloopSm90TmaGmmaWarpSpecializedFP8ILi5ENS5_IJNS4_1CILi1EEESB_SB_EEENS1_32KernelTmaWarpSpecializedPingpongEEENS5_IJNSA_ILi64EEESF_NSA_ILi32EEEEEENS_12float_e4m3_tENS5_IJlSB_lEEESI_SJ_NS4_8TiledMMAINS4_8MMA_AtomIJNS4_4SM904GMMA30MMA_64x64x32_F32E4M3E4M3_SS_TNILNSN_7ScaleInE1ELSP_1EEEEEENS4_6LayoutISC_NS5_IJNSA_ILi0EEEST_ST_EEEEENS5_IJNS4_10UnderscoreESW_SW_EEEEENS4_13SM90_TMA_LOADENS4_14ComposedLayoutINS4_7SwizzleILi1ELi4ELi3EEENS4_18smem_ptr_flag_bitsILi8EEENSS_INS5_IJNSA_ILi8EEESG_EEENS5_IJSG_SB_EEEEEEEvNS4_8identityESZ_S19_vS1A_EENS_8epilogue10collective6detail29Sm90TmaWarpSpecializedAdapterINS1D_15DefaultEpilogueISI_SJ_SJ_NS1C_6thread17LinearCombinationISI_Li1EffLNS1H_9ScaleType4KindE0ELNS_15FloatRoundStyleE2ESI_EENS1_15EpilogueDefaultEEEEEvvEEEEvNT_6ParamsE)
        /*036c*/ 	.short	0x0210
        /*036e*/ 	.short	0x0470


	//----- nvinfo : EIATTR_SW_WAR
	.align		4
.L_36:
        /*0370*/ 	.byte	0x04, 0x36
        /*0372*/ 	.short	(.L_38 - .L_37)
.L_37:
        /*0374*/ 	.word	0x00000008
.L_38:


//--------------------- .nv.callgraph             --------------------------
	.section	.nv.callgraph,"",@"SHT_CUDA_CALLGRAPH"
	.align	4
	.sectionentsize	8
	.align		4
        /*0000*/ 	.word	0x00000000
	.align		4
        /*0004*/ 	.word	0xffffffff
	.align		4
        /*0008*/ 	.word	0x00000000
	.align		4
        /*000c*/ 	.word	0xfffffffe
	.align		4
        /*0010*/ 	.word	0x00000000
	.align		4
        /*0014*/ 	.word	0xfffffffd
	.align		4
        /*0018*/ 	.word	0x00000000
	.align		4
        /*001c*/ 	.word	0xfffffffc


//--------------------- .nv.constant4             --------------------------
	.section	.nv.constant4,"a",@progbits
	.align	8
	.align		8
.nv.constant4:
        /*0000*/ 	.dword	_ZN40_INTERNAL_0fb51cfe_4_k_cu_9e7337e3_247574cuda3std3__45__cpo5beginE
	.align		8
        /*0008*/ 	.dword	_ZN40_INTERNAL_0fb51cfe_4_k_cu_9e7337e3_247574cuda3std3__45__cpo3endE
	.align		8
        /*0010*/ 	.dword	_ZN40_INTERNAL_0fb51cfe_4_k_cu_9e7337e3_247574cuda3std3__45__cpo6cbeginE
	.align		8
        /*0018*/ 	.dword	_ZN40_INTERNAL_0fb51cfe_4_k_cu_9e7337e3_247574cuda3std3__45__cpo4cendE
	.align		8
        /*0020*/ 	.dword	_ZN40_INTERNAL_0fb51cfe_4_k_cu_9e7337e3_247574cuda3std3__442_GLOBAL__N__0fb51cfe_4_k_cu_9e7337e3_247576ignoreE
	.align		8
        /*0028*/ 	.dword	_ZN40_INTERNAL_0fb51cfe_4_k_cu_9e7337e3_247574cuda3std3__419piecewise_constructE
	.align		8
        /*0030*/ 	.dword	_ZN40_INTERNAL_0fb51cfe_4_k_cu_9e7337e3_247574cuda3std3__48in_placeE
	.align		8
        /*0038*/ 	.dword	_ZN40_INTERNAL_0fb51cfe_4_k_cu_9e7337e3_247574cuda3std6ranges3__45__cpo4swapE
	.align		8
        /*0040*/ 	.dword	_ZN40_INTERNAL_0fb51cfe_4_k_cu_9e7337e3_247574cuda3std6ranges3__45__cpo9iter_moveE
	.align		8
        /*0048*/ 	.dword	_ZN40_INTERNAL_0fb51cfe_4_k_cu_9e7337e3_247574cute7productE
	.align		8
        /*0050*/ 	.dword	_ZN40_INTERNAL_0fb51cfe_4_k_cu_9e7337e3_247574cute1_E


//--------------------- .text._ZN7cutlass13device_kernelINS_4gemm6kernel13GemmUniversalIN4cute5tupleIJiiiiEEENS1_10collective13CollectiveMmaINS1_37MainloopSm90TmaGmmaWarpSpecializedFP8ILi5ENS5_IJNS4_1CILi1EEESB_SB_EEENS1_32KernelTmaWarpSpecializedPingpongEEENS5_IJNSA_ILi64EEESF_NSA_ILi32EEEEEENS_12float_e4m3_tENS5_IJlSB_lEEESI_SJ_NS4_8TiledMMAINS4_8MMA_AtomIJNS4_4SM904GMMA30MMA_64x64x32_F32E4M3E4M3_SS_TNILNSN_7ScaleInE1ELSP_1EEEEEENS4_6LayoutISC_NS5_IJNSA_ILi0EEEST_ST_EEEEENS5_IJNS4_10UnderscoreESW_SW_EEEEENS4_13SM90_TMA_LOADENS4_14ComposedLayoutINS4_7SwizzleILi1ELi4ELi3EEENS4_18smem_ptr_flag_bitsILi8EEENSS_INS5_IJNSA_ILi8EEESG_EEENS5_IJSG_SB_EEEEEEEvNS4_8identityESZ_S19_vS1A_EENS_8epilogue10collective6detail29Sm90TmaWarpSpecializedAdapterINS1D_15DefaultEpilogueISI_SJ_SJ_NS1C_6thread17LinearCombinationISI_Li1EffLNS1H_9ScaleType4KindE0ELNS_15FloatRoundStyleE2ESI_EENS1_15EpilogueDefaultEEEEEvvEEEEvNT_6ParamsE --------------------------
	.section	.text._ZN7cutlass13device_kernelINS_4gemm6kernel13GemmUniversalIN4cute5tupleIJiiiiEEENS1_10collective13CollectiveMmaINS1_37MainloopSm90TmaGmmaWarpSpecializedFP8ILi5ENS5_IJNS4_1CILi1EEESB_SB_EEENS1_32KernelTmaWarpSpecializedPingpongEEENS5_IJNSA_ILi64EEESF_NSA_ILi32EEEEEENS_12float_e4m3_tENS5_IJlSB_lEEESI_SJ_NS4_8TiledMMAINS4_8MMA_AtomIJNS4_4SM904GMMA30MMA_64x64x32_F32E4M3E4M3_SS_TNILNSN_7ScaleInE1ELSP_1EEEEEENS4_6LayoutISC_NS5_IJNSA_ILi0EEEST_ST_EEEEENS5_IJNS4_10UnderscoreESW_SW_EEEEENS4_13SM90_TMA_LOADENS4_14ComposedLayoutINS4_7SwizzleILi1ELi4ELi3EEENS4_18smem_ptr_flag_bitsILi8EEENSS_INS5_IJNSA_ILi8EEESG_EEENS5_IJSG_SB_EEEEEEEvNS4_8identityESZ_S19_vS1A_EENS_8epilogue10collective6detail29Sm90TmaWarpSpecializedAdapterINS1D_15DefaultEpilogueISI_SJ_SJ_NS1C_6thread17LinearCombinationISI_Li1EffLNS1H_9ScaleType4KindE0ELNS_15FloatRoundStyleE2ESI_EENS1_15EpilogueDefaultEEEEEvvEEEEvNT_6ParamsE,"ax",@progbits
	.align	128
.text._ZN7cutlass13device_kernelINS_4gemm6kernel13GemmUniversalIN4cute5tupleIJiiiiEEENS1_10collective13CollectiveMmaINS1_37MainloopSm90TmaGmmaWarpSpecializedFP8ILi5ENS5_IJNS4_1CILi1EEESB_SB_EEENS1_32KernelTmaWarpSpecializedPingpongEEENS5_IJNSA_ILi64EEESF_NSA_ILi32EEEEEENS_12float_e4m3_tENS5_IJlSB_lEEESI_SJ_NS4_8TiledMMAINS4_8MMA_AtomIJNS4_4SM904GMMA30MMA_64x64x32_F32E4M3E4M3_SS_TNILNSN_7ScaleInE1ELSP_1EEEEEENS4_6LayoutISC_NS5_IJNSA_ILi0EEEST_ST_EEEEENS5_IJNS4_10UnderscoreESW_SW_EEEEENS4_13SM90_TMA_LOADENS4_14ComposedLayoutINS4_7SwizzleILi1ELi4ELi3EEENS4_18smem_ptr_flag_bitsILi8EEENSS_INS5_IJNSA_ILi8EEESG_EEENS5_IJSG_SB_EEEEEEEvNS4_8identityESZ_S19_vS1A_EENS_8epilogue10collective6detail29Sm90TmaWarpSpecializedAdapterINS1D_15DefaultEpilogueISI_SJ_SJ_NS1C_6thread17LinearCombinationISI_Li1EffLNS1H_9ScaleType4KindE0ELNS_15FloatRoundStyleE2ESI_EENS1_15EpilogueDefaultEEEEEvvEEEEvNT_6ParamsE:
        .type           _ZN7cutlass13device_kernelINS_4gemm6kernel13GemmUniversalIN4cute5tupleIJiiiiEEENS1_10collective13CollectiveMmaINS1_37MainloopSm90TmaGmmaWarpSpecializedFP8ILi5ENS5_IJNS4_1CILi1EEESB_SB_EEENS1_32KernelTmaWarpSpecializedPingpongEEENS5_IJNSA_ILi64EEESF_NSA_ILi32EEEEEENS_12float_e4m3_tENS5_IJlSB_lEEESI_SJ_NS4_8TiledMMAINS4_8MMA_AtomIJNS4_4SM904GMMA30MMA_64x64x32_F32E4M3E4M3_SS_TNILNSN_7ScaleInE1ELSP_1EEEEEENS4_6LayoutISC_NS5_IJNSA_ILi0EEEST_ST_EEEEENS5_IJNS4_10UnderscoreESW_SW_EEEEENS4_13SM90_TMA_LOADENS4_14ComposedLayoutINS4_7SwizzleILi1ELi4ELi3EEENS4_18smem_ptr_flag_bitsILi8EEENSS_INS5_IJNSA_ILi8EEESG_EEENS5_IJSG_SB_EEEEEEEvNS4_8identityESZ_S19_vS1A_EENS_8epilogue10collective6detail29Sm90TmaWarpSpecializedAdapterINS1D_15DefaultEpilogueISI_SJ_SJ_NS1C_6thread17LinearCombinationISI_Li1EffLNS1H_9ScaleType4KindE0ELNS_15FloatRoundStyleE2ESI_EENS1_15EpilogueDefaultEEEEEvvEEEEvNT_6ParamsE,@function
        .size           _ZN7cutlass13device_kernelINS_4gemm6kernel13GemmUniversalIN4cute5tupleIJiiiiEEENS1_10collective13CollectiveMmaINS1_37MainloopSm90TmaGmmaWarpSpecializedFP8ILi5ENS5_IJNS4_1CILi1EEESB_SB_EEENS1_32KernelTmaWarpSpecializedPingpongEEENS5_IJNSA_ILi64EEESF_NSA_ILi32EEEEEENS_12float_e4m3_tENS5_IJlSB_lEEESI_SJ_NS4_8TiledMMAINS4_8MMA_AtomIJNS4_4SM904GMMA30MMA_64x64x32_F32E4M3E4M3_SS_TNILNSN_7ScaleInE1ELSP_1EEEEEENS4_6LayoutISC_NS5_IJNSA_ILi0EEEST_ST_EEEEENS5_IJNS4_10UnderscoreESW_SW_EEEEENS4_13SM90_TMA_LOADENS4_14ComposedLayoutINS4_7SwizzleILi1ELi4ELi3EEENS4_18smem_ptr_flag_bitsILi8EEENSS_INS5_IJNSA_ILi8EEESG_EEENS5_IJSG_SB_EEEEEEEvNS4_8identityESZ_S19_vS1A_EENS_8epilogue10collective6detail29Sm90TmaWarpSpecializedAdapterINS1D_15DefaultEpilogueISI_SJ_SJ_NS1C_6thread17LinearCombinationISI_Li1EffLNS1H_9ScaleType4KindE0ELNS_15FloatRoundStyleE2ESI_EENS1_15EpilogueDefaultEEEEEvvEEEEvNT_6ParamsE,(.L_x_142 - _ZN7cutlass13device_kernelINS_4gemm6kernel13GemmUniversalIN4cute5tupleIJiiiiEEENS1_10collective13CollectiveMmaINS1_37MainloopSm90TmaGmmaWarpSpecializedFP8ILi5ENS5_IJNS4_1CILi1EEESB_SB_EEENS1_32KernelTmaWarpSpecializedPingpongEEENS5_IJNSA_ILi64EEESF_NSA_ILi32EEEEEENS_12float_e4m3_tENS5_IJlSB_lEEESI_SJ_NS4_8TiledMMAINS4_8MMA_AtomIJNS4_4SM904GMMA30MMA_64x64x32_F32E4M3E4M3_SS_TNILNSN_7ScaleInE1ELSP_1EEEEEENS4_6LayoutISC_NS5_IJNSA_ILi0EEEST_ST_EEEEENS5_IJNS4_10UnderscoreESW_SW_EEEEENS4_13SM90_TMA_LOADENS4_14ComposedLayoutINS4_7SwizzleILi1ELi4ELi3EEENS4_18smem_ptr_flag_bitsILi8EEENSS_INS5_IJNSA_ILi8EEESG_EEENS5_IJSG_SB_EEEEEEEvNS4_8identityESZ_S19_vS1A_EENS_8epilogue10collective6detail29Sm90TmaWarpSpecializedAdapterINS1D_15DefaultEpilogueISI_SJ_SJ_NS1C_6thread17LinearCombinationISI_Li1EffLNS1H_9ScaleType4KindE0ELNS_15FloatRoundStyleE2ESI_EENS1_15EpilogueDefaultEEEEEvvEEEEvNT_6ParamsE)
        .other          _ZN7cutlass13device_kernelINS_4gemm6kernel13GemmUniversalIN4cute5tupleIJiiiiEEENS1_10collective13CollectiveMmaINS1_37MainloopSm90TmaGmmaWarpSpecializedFP8ILi5ENS5_IJNS4_1CILi1EEESB_SB_EEENS1_32KernelTmaWarpSpecializedPingpongEEENS5_IJNSA_ILi64EEESF_NSA_ILi32EEEEEENS_12float_e4m3_tENS5_IJlSB_lEEESI_SJ_NS4_8TiledMMAINS4_8MMA_AtomIJNS4_4SM904GMMA30MMA_64x64x32_F32E4M3E4M3_SS_TNILNSN_7ScaleInE1ELSP_1EEEEEENS4_6LayoutISC_NS5_IJNSA_ILi0EEEST_ST_EEEEENS5_IJNS4_10UnderscoreESW_SW_EEEEENS4_13SM90_TMA_LOADENS4_14ComposedLayoutINS4_7SwizzleILi1ELi4ELi3EEENS4_18smem_ptr_flag_bitsILi8EEENSS_INS5_IJNSA_ILi8EEESG_EEENS5_IJSG_SB_EEEEEEEvNS4_8identityESZ_S19_vS1A_EENS_8epilogue10collective6detail29Sm90TmaWarpSpecializedAdapterINS1D_15DefaultEpilogueISI_SJ_SJ_NS1C_6thread17LinearCombinationISI_Li1EffLNS1H_9ScaleType4KindE0ELNS_15FloatRoundStyleE2ESI_EENS1_15EpilogueDefaultEEEEEvvEEEEvNT_6ParamsE,@"STO_CUDA_ENTRY STV_DEFAULT"
_ZN7cutlass13device_kernelINS_4gemm6kernel13GemmUniversalIN4cute5tupleIJiiiiEEENS1_10collective13CollectiveMmaINS1_37MainloopSm90TmaGmmaWarpSpecializedFP8ILi5ENS5_IJNS4_1CILi1EEESB_SB_EEENS1_32KernelTmaWarpSpecializedPingpongEEENS5_IJNSA_ILi64EEESF_NSA_ILi32EEEEEENS_12float_e4m3_tENS5_IJlSB_lEEESI_SJ_NS4_8TiledMMAINS4_8MMA_AtomIJNS4_4SM904GMMA30MMA_64x64x32_F32E4M3E4M3_SS_TNILNSN_7ScaleInE1ELSP_1EEEEEENS4_6LayoutISC_NS5_IJNSA_ILi0EEEST_ST_EEEEENS5_IJNS4_10UnderscoreESW_SW_EEEEENS4_13SM90_TMA_LOADENS4_14ComposedLayoutINS4_7SwizzleILi1ELi4ELi3EEENS4_18smem_ptr_flag_bitsILi8EEENSS_INS5_IJNSA_ILi8EEESG_EEENS5_IJSG_SB_EEEEEEEvNS4_8identityESZ_S19_vS1A_EENS_8epilogue10collective6detail29Sm90TmaWarpSpecializedAdapterINS1D_15DefaultEpilogueISI_SJ_SJ_NS1C_6thread17LinearCombinationISI_Li1EffLNS1H_9ScaleType4KindE0ELNS_15FloatRoundStyleE2ESI_EENS1_15EpilogueDefaultEEEEEvvEEEEvNT_6ParamsE:
[----:B------:R-:W-:Y:S01]  /*0000*/  LDC R1, c[0x0][0x28] ;  /* 0x00000a00ff017b82 */ /* 0x000fe20000000800 */
[----:B------:R-:W0:Y:S01]  /*0010*/  S2R R11, SR_TID.X ;  /* 0x00000000000b7919 */ /* 0x000e220000002100 */
[----:B------:R-:W-:Y:S01]  /*0020*/  ELECT P0, URZ, PT ;  /* 0x00000000003f782f */ /* 0x000fe20003800000 */
[----:B------:R-:W-:Y:S01]  /*0030*/  BSSY B0, `(.L_x_0) ;  /* 0x000000f000007945 */ /* 0x000fe20003800000 */
[--C-:B0-----:R-:W-:Y:S02]  /*0040*/  SHF.R.U32.HI R0, RZ, 0x5, R11.reuse ;  /* 0x00000005ff007819 */ /* 0x101fe4000001160b */
[----:B------:R-:W-:-:S03]  /*0050*/  SHF.R.U32.HI R4, RZ, 0x7, R11 ;  /* 0x00000007ff047819 */ /* 0x000fc6000001160b */
[----:B------:R-:W0:Y:S04]  /*0060*/  SHFL.IDX PT, R2, R0, RZ, 0x1f ;  /* 0x00001fff00027589 */ /* 0x000e2800000e0000 */
[----:B------:R1:W2:Y:S01]  /*0070*/  SHFL.IDX PT, R5, R4, RZ, 0x1f ;  /* 0x00001fff04057589 */ /* 0x0002a200000e0000 */
[----:B0-----:R-:W-:-:S13]  /*0080*/  ISETP.NE.OR P0, PT, R2, RZ, !P0 ;  /* 0x000000ff0200720c */ /* 0x001fda0004705670 */
[----:B-12---:R-:W-:Y:S05]  /*0090*/  @P0 BRA `(.L_x_1) ;  /* 0x0000000000200947 */ /* 0x006fea0003800000 */
[----:B------:R-:W-:Y:S02]  /*00a0*/  ULDC.64 UR4, c[0x0][0x198] ;  /* 0x0000660000047ab9 */ /* 0x000fe40000000a00 */
[----:B------:R-:W-:Y:S02]  /*00b0*/  UIADD3 UR6, UP0, UR4, 0xf0, URZ ;  /* 0x000000f004067890 */ /* 0x000fe4000ff1e03f */
[----:B------:R-:W-:Y:S02]  /*00c0*/  UIADD3 UR4, UP1, UR4, 0x1f0, URZ ;  /* 0x000001f004047890 */ /* 0x000fe4000ff3e03f */
[----:B------:R-:W-:Y:S02]  /*00d0*/  UIADD3.X UR7, URZ, UR5, URZ, UP0, !UPT ;  /* 0x000000053f077290 */ /* 0x000fe400087fe43f */
[----:B------:R-:W-:-:S07]  /*00e0*/  UIADD3.X UR5, URZ, UR5, URZ, UP1, !UPT ;  /* 0x000000053f057290 */ /* 0x000fce0008ffe43f */
[----:B------:R0:W-:Y:S02]  /*00f0*/  UTMACCTL.PF [UR6] ;  /* 0x00000000060079b9 */ /* 0x0001e40008040000 */
[----:B------:R0:W-:Y:S02]  /*0100*/  UTMACCTL.PF [UR4] ;  /* 0x00000000040079b9 */ /* 0x0001e40008040000 */
[----:B0-----:R-:W-:Y:S01]  /*0110*/  NOP ;  /* 0x0000000000007918 */ /* 0x001fe20000000000 */
.L_x_1:
[----:B------:R-:W-:Y:S05]  /*0120*/  BSYNC B0 ;  /* 0x0000000000007941 */ /* 0x000fea0003800000 */
.L_x_0:
[----:B------:R-:W0:Y:S02]  /*0130*/  SHFL.IDX PT, R3, R0, RZ, 0x1f ;  /* 0x00001fff00037589 */ /* 0x000e2400000e0000 */
[----:B0-----:R-:W-:-:S13]  /*0140*/  ISETP.NE.AND P0, PT, R3, RZ, PT ;  /* 0x000000ff0300720c */ /* 0x001fda0003f05270 */
[----:B------:R-:W-:Y:S05]  /*0150*/  @P0 BRA `(.L_x_2) ;  /* 0x0000000000600947 */ /* 0x000fea0003800000 */
[----:B------:R-:W0:Y:S01]  /*0160*/  S2UR UR8, SR_CgaCtaId ;  /* 0x00000000000879c3 */ /* 0x000e220000008800 */
[----:B------:R-:W-:Y:S01]  /*0170*/  UMOV UR4, 0x400 ;  /* 0x0000040000047882 */ /* 0x000fe20000000000 */
[----:B------:R-:W-:Y:S01]  /*0180*/  UMOV UR5, 0x1 ;  /* 0x0000000100057882 */ /* 0x000fe20000000000 */
[----:B------:R-:W-:Y:S01]  /*0190*/  UMOV UR6, 0x80 ;  /* 0x0000008000067882 */ /* 0x000fe20000000000 */
[----:B------:R-:W-:Y:S01]  /*01a0*/  ELECT P0, URZ, PT ;  /* 0x00000000003f782f */ /* 0x000fe20003800000 */
[----:B------:R-:W-:-:S04]  /*01b0*/  UIADD3 UR6, -UR6, 0x100000, URZ ;  /* 0x0010000006067890 */ /* 0x000fc8000fffe13f */
[----:B------:R-:W-:Y:S02]  /*01c0*/  USHF.L.U32 UR7, UR6, 0xb, URZ ;  /* 0x0000000b06077899 */ /* 0x000fe4000800063f */
[----:B------:R-:W-:Y:S02]  /*01d0*/  USHF.L.U32 UR6, UR6, 0x1, URZ ;  /* 0x0000000106067899 */ /* 0x000fe4000800063f */
[----:B0-----:R-:W-:Y:S02]  /*01e0*/  ULEA UR8, UR8, UR4, 0x18 ;  /* 0x0000000408087291 */ /* 0x001fe4000f8ec03f */
[----:B------:R-:W-:-:S04]  /*01f0*/  UIADD3 UR4, -UR5, 0x100000, URZ ;  /* 0x0010000005047890 */ /* 0x000fc8000fffe13f */
[----:B------:R-:W-:Y:S02]  /*0200*/  USHF.L.U32 UR5, UR4, 0xb, URZ ;  /* 0x0000000b04057899 */ /* 0x000fe4000800063f */
[----:B------:R-:W-:Y:S01]  /*0210*/  USHF.L.U32 UR4, UR4, 0x1, URZ ;  /* 0x0000000104047899 */ /* 0x000fe2000800063f */
[----:B------:R-:W0:Y:S11]  /*0220*/  FENCE.VIEW.ASYNC.S ;  /* 0x00000000000073c6 */ /* 0x000e360000000000 */
[----:B0-----:R0:W1:Y:S01]  /*0230*/  SYNCS.EXCH.64 URZ, [UR8], UR4 ;  /* 0x00000004083f75b2 */ /* 0x0010620008000100 */
[----:B------:R0:W2:Y:S01]  /*0240*/  SYNCS.EXCH.64 URZ, [UR8+0x28], UR6 ;  /* 0x00002806083f75b2 */ /* 0x0000a20008000100 */
[----:B------:R0:W3:Y:S01]  /*0250*/  SYNCS.EXCH.64 URZ, [UR8+0x8], UR4 ;  /* 0x00000804083f75b2 */ /* 0x0000e20008000100 */
[----:B------:R0:W4:Y:S01]  /*0260*/  SYNCS.EXCH.64 URZ, [UR8+0x30], UR6 ;  /* 0x00003006083f75b2 */ /* 0x0001220008000100 */
[----:B------:R0:W0:Y:S01]  /*0270*/  SYNCS.EXCH.64 URZ, [UR8+0x10], UR4 ;  /* 0x00001004083f75b2 */ /* 0x0000220008000100 */
[----:B------:R0:W0:Y:S01]  /*0280*/  SYNCS.EXCH.64 URZ, [UR8+0x38], UR6 ;  /* 0x00003806083f75b2 */ /* 0x0000220008000100 */
[----:B------:R0:W0:Y:S01]  /*0290*/  SYNCS.EXCH.64 URZ, [UR8+0x18], UR4 ;  /* 0x00001804083f75b2 */ /* 0x0000220008000100 */
[----:B------:R0:W0:Y:S01]  /*02a0*/  SYNCS.EXCH.64 URZ, [UR8+0x40], UR6 ;  /* 0x00004006083f75b2 */ /* 0x0000220008000100 */
[----:B------:R0:W0:Y:S01]  /*02b0*/  SYNCS.EXCH.64 URZ, [UR8+0x20], UR4 ;  /* 0x00002004083f75b2 */ /* 0x0000220008000100 */
[----:B------:R0:W0:Y:S01]  /*02c0*/  SYNCS.EXCH.64 URZ, [UR8+0x48], UR6 ;  /* 0x00004806083f75b2 */ /* 0x0000220008000100 */
[----:B------:R-:W-:Y:S01]  /*02d0*/  NOP ;  /* 0x0000000000007918 */ /* 0x000fe20000000000 */
.L_x_2:
[----:B------:R-:W5:Y:S01]  /*02e0*/  SHFL.IDX PT, R6, R0, RZ, 0x1f ;  /* 0x00001fff00067589 */ /* 0x000f6200000e0000 */
[----:B------:R-:W-:Y:S01]  /*02f0*/  ELECT P0, URZ, PT ;  /* 0x00000000003f782f */ /* 0x000fe20003800000 */
[----:B------:R-:W-:Y:S01]  /*0300*/  NOP ;  /* 0x0000000000007918 */ /* 0x000fe20000000000 */
[----:B------:R-:W-:Y:S01]  /*0310*/  ELECT P1, URZ, PT ;  /* 0x00000000003f782f */ /* 0x000fe20003820000 */
[----:B------:R1:W2:Y:S01]  /*0320*/  SHFL.IDX PT, R3, R0, RZ, 0x1f ;  /* 0x00001fff00037589 */ /* 0x0002a200000e0000 */
[----:B0-----:R-:W-:Y:S01]  /*0330*/  UMOV UR4, 0x20 ;  /* 0x0000002000047882 */ /* 0x001fe20000000000 */
[----:B------:R-:W-:Y:S01]  /*0340*/  UMOV UR11, 0x80 ;  /* 0x00000080000b7882 */ /* 0x000fe20000000000 */
[----:B------:R-:W-:Y:S01]  /*0350*/  NOP ;  /* 0x0000000000007918 */ /* 0x000fe20000000000 */
[----:B------:R-:W0:Y:S01]  /*0360*/  SHFL.IDX PT, R4, R4, RZ, 0x1f ;  /* 0x00001fff04047589 */ /* 0x000e2200000e0000 */
[C---:B------:R-:W-:Y:S01]  /*0370*/  VIADD R33, R5.reuse, 0xffffffff ;  /* 0xffffffff05217836 */ /* 0x040fe20000000000 */
[----:B------:R-:W-:Y:S01]  /*0380*/  ULDC.64 UR20, c[0x0][0x208] ;  /* 0x0000820000147ab9 */ /* 0x000fe20000000a00 */
[----:B------:R-:W-:-:S02]  /*0390*/  ISETP.NE.AND P2, PT, R5, RZ, PT ;  /* 0x000000ff0500720c */ /* 0x000fc40003f45270 */
[----:B-1----:R-:W-:Y:S02]  /*03a0*/  SHF.R.S32.HI R0, RZ, 0x1f, R11 ;  /* 0x0000001fff007819 */ /* 0x002fe4000001140b */
[----:B------:R-:W-:Y:S02]  /*03b0*/  ISETP.GE.U32.AND P3, PT, R33, 0x2, PT ;  /* 0x000000022100780c */ /* 0x000fe40003f66070 */
[----:B------:R-:W-:-:S04]  /*03c0*/  LEA.HI R0, R0, R11, RZ, 0x7 ;  /* 0x0000000b00007211 */ /* 0x000fc800078f38ff */
[----:B------:R-:W-:Y:S02]  /*03d0*/  LOP3.LUT R0, R0, 0xffffff80, RZ, 0xc0, !PT ;  /* 0xffffff8000007812 */ /* 0x000fe400078ec0ff */
[----:B-----5:R-:W-:-:S03]  /*03e0*/  ISETP.NE.OR P0, PT, R6, RZ, !P0 ;  /* 0x000000ff0600720c */ /* 0x020fc60004705670 */
[----:B------:R-:W-:Y:S01]  /*03f0*/  IMAD.IADD R10, R11, 0x1, -R0 ;  /* 0x000000010b0a7824 */ /* 0x000fe200078e0a00 */
[----:B--2---:R-:W-:Y:S02]  /*0400*/  ISETP.NE.OR P1, PT, R3, RZ, !P1 ;  /* 0x000000ff0300720c */ /* 0x004fe40004f25670 */
[----:B------:R-:W-:Y:S02]  /*0410*/  SHF.R.S32.HI R3, RZ, 0x1f, R2 ;  /* 0x0000001fff037819 */ /* 0x000fe40000011402 */
[----:B0-----:R-:W-:Y:S02]  /*0420*/  R2UR UR15, R4 ;  /* 0x00000000040f72ca */ /* 0x001fe400000e0000 */
[----:B------:R-:W-:-:S03]  /*0430*/  LEA.HI R3, R3, R2, RZ, 0x2 ;  /* 0x0000000203037211 */ /* 0x000fc600078f10ff */
[----:B------:R-:W-:Y:S01]  /*0440*/  VOTEU.ALL UP0, P0 ;  /* 0x00000000003f7886 */ /* 0x000fe20000000000 */
[----:B------:R-:W-:-:S03]  /*0450*/  LOP3.LUT R3, R3, 0xfffffffc, RZ, 0xc0, !PT ;  /* 0xfffffffc03037812 */ /* 0x000fc600078ec0ff */
[----:B------:R-:W-:Y:S01]  /*0460*/  VOTEU.ALL UP1, P1 ;  /* 0x00000000003f7886 */ /* 0x000fe20000820000 */
[----:B------:R-:W0:Y:S01]  /*0470*/  @!UP0 S2UR UR7, SR_CgaCtaId ;  /* 0x00000000000789c3 */ /* 0x000e220000008800 */
[----:B------:R-:W-:Y:S01]  /*0480*/  @!UP0 UMOV UR6, 0x400 ;  /* 0x0000040000068882 */ /* 0x000fe20000000000 */
[----:B------:R-:W-:-:S04]  /*0490*/  @!UP0 UIADD3 UR4, -UR4, 0x100000, URZ ;  /* 0x0010000004048890 */ /* 0x000fc8000fffe13f */
[----:B------:R-:W-:Y:S02]  /*04a0*/  @!UP0 USHF.L.U32 UR5, UR4, 0xb, URZ ;  /* 0x0000000b04058899 */ /* 0x000fe4000800063f */
[----:B------:R-:W-:Y:S01]  /*04b0*/  @!UP0 USHF.L.U32 UR4, UR4, 0x1, URZ ;  /* 0x0000000104048899 */ /* 0x000fe2000800063f */
[----:B------:R-:W-:Y:S01]  /*04c0*/  IMAD.IADD R20, R2, 0x1, -R3 ;  /* 0x0000000102147824 */ /* 0x000fe200078e0a03 */
[----:B------:R-:W-:Y:S01]  /*04d0*/  @!UP1 UMOV UR9, 0x400 ;  /* 0x0000040000099882 */ /* 0x000fe20000000000 */
[----:B------:R-:W-:Y:S01]  /*04e0*/  VOTEU.ALL UP2, P1 ;  /* 0x00000000003f7886 */ /* 0x000fe20000840000 */
[----:B------:R-:W-:Y:S01]  /*04f0*/  VOTEU.ALL UP3, P1 ;  /* 0x00000000003f7886 */ /* 0x000fe20000860000 */
[----:B------:R-:W-:Y:S01]  /*0500*/  VOTEU.ALL UP4, P1 ;  /* 0x00000000003f7886 */ /* 0x000fe20000880000 */
[----:B------:R-:W1:Y:S01]  /*0510*/  @!UP1 S2UR UR10, SR_CgaCtaId ;  /* 0x00000000000a99c3 */ /* 0x000e620000008800 */
[----:B------:R-:W-:Y:S01]  /*0520*/  VOTEU.ALL UP5, P1 ;  /* 0x00000000003f7886 */ /* 0x000fe200008a0000 */
[----:B0-----:R-:W-:-:S02]  /*0530*/  @!UP0 ULEA UR8, UR7, UR6, 0x18 ;  /* 0x0000000607088291 */ /* 0x001fc4000f8ec03f */
[----:B------:R-:W-:-:S04]  /*0540*/  @!UP1 UIADD3 UR6, -UR11, 0x100000, URZ ;  /* 0x001000000b069890 */ /* 0x000fc8000fffe13f */
[----:B------:R-:W-:Y:S02]  /*0550*/  @!UP1 USHF.L.U32 UR7, UR6, 0xb, URZ ;  /* 0x0000000b06079899 */ /* 0x000fe4000800063f */
[----:B------:R-:W-:Y:S01]  /*0560*/  @!UP1 USHF.L.U32 UR6, UR6, 0x1, URZ ;  /* 0x0000000106069899 */ /* 0x000fe2000800063f */
[----:B------:R-:W-:Y:S01]  /*0570*/  VOTEU.ALL UP0, P0 ;  /* 0x00000000003f7886 */ /* 0x000fe20000000000 */
[----:B-1----:R-:W-:Y:S01]  /*0580*/  @!UP1 ULEA UR9, UR10, UR9, 0x18 ;  /* 0x000000090a099291 */ /* 0x002fe2000f8ec03f */
[----:B------:R-:W-:Y:S02]  /*0590*/  VOTEU.ALL UP1, P0 ;  /* 0x00000000003f7886 */ /* 0x000fe40000020000 */
[----:B------:R-:W-:Y:S01]  /*05a0*/  ULDC.64 UR10, c[0x0][0x598] ;  /* 0x00016600000a7ab9 */ /* 0x000fe20000000a00 */
[----:B------:R-:W-:Y:S01]  /*05b0*/  ISETP.NE.AND P0, PT, R20, 0x3, PT ;  /* 0x000000031400780c */ /* 0x000fe20003f05270 */
[----:B------:R-:W0:Y:S02]  /*05c0*/  FENCE.VIEW.ASYNC.S ;  /* 0x00000000000073c6 */ /* 0x000e240000000000 */
[----:B0-----:R0:W3:Y:S01]  /*05d0*/  @!UP0 SYNCS.EXCH.64 URZ, [UR8+0x80], UR4 ;  /* 0x00008004083f85b2 */ /* 0x0010e20008000100 */
[----:B------:R-:W-:-:S02]  /*05e0*/  ISETP.NE.U32.AND P1, PT, RZ, UR10, PT ;  /* 0x0000000aff007c0c */ /* 0x000fc4000bf25070 */
[----:B------:R-:W-:Y:S02]  /*05f0*/  ISETP.EQ.OR P0, PT, R20, RZ, !P0 ;  /* 0x000000ff1400720c */ /* 0x000fe40004702670 */
[----:B------:R-:W-:Y:S02]  /*0600*/  ISETP.NE.AND.EX P1, PT, RZ, UR11, PT, P1 ;  /* 0x0000000bff007c0c */ /* 0x000fe4000bf25310 */
[----:B------:R-:W-:-:S04]  /*0610*/  ISETP.EQ.AND P0, PT, R5, RZ, P0 ;  /* 0x000000ff0500720c */ /* 0x000fc80000702270 */
[----:B------:R-:W-:-:S04]  /*0620*/  SEL R7, RZ, 0x1, !P0 ;  /* 0x00000001ff077807 */ /* 0x000fc80004000000 */
[----:B------:R-:W-:Y:S01]  /*0630*/  SEL R7, R7, 0x2, P3 ;  /* 0x0000000207077807 */ /* 0x000fe20001800000 */
[----:B------:R0:W3:Y:S01]  /*0640*/  @!UP1 SYNCS.EXCH.64 URZ, [UR8+0x88], UR4 ;  /* 0x00008804083f95b2 */ /* 0x0000e20008000100 */
[----:B------:R-:W-:Y:S01]  /*0650*/  NOP ;  /* 0x0000000000007918 */ /* 0x000fe20000000000 */
[----:B------:R0:W3:Y:S01]  /*0660*/  @!UP2 SYNCS.EXCH.64 URZ, [UR9+0x60], UR6 ;  /* 0x00006006093fa5b2 */ /* 0x0000e20008000100 */
[----:B------:R0:W3:Y:S01]  /*0670*/  @!UP3 SYNCS.EXCH.64 URZ, [UR9+0x68], UR6 ;  /* 0x00006806093fb5b2 */ /* 0x0000e20008000100 */
[----:B------:R0:W3:Y:S01]  /*0680*/  @!UP4 SYNCS.EXCH.64 URZ, [UR9+0x70], UR6 ;  /* 0x00007006093fc5b2 */ /* 0x0000e20008000100 */
[----:B------:R0:W3:Y:S01]  /*0690*/  @!UP5 SYNCS.EXCH.64 URZ, [UR9+0x78], UR6 ;  /* 0x00007806093fd5b2 */ /* 0x0000e20008000100 */
[----:B------:R-:W-:Y:S01]  /*06a0*/  NOP ;  /* 0x0000000000007918 */ /* 0x000fe20000000000 */
[----:B---34-:R-:W-:Y:S06]  /*06b0*/  BAR.SYNC.DEFER_BLOCKING 0x0 ;  /* 0x0000000000007b1d */ /* 0x018fec0000010000 */
[----:B0-----:R-:W-:Y:S05]  /*06c0*/  @!P1 BRA `(.L_x_3) ;  /* 0x00000000001c9947 */ /* 0x001fea0003800000 */
[----:B------:R-:W0:Y:S02]  /*06d0*/  LDC.64 R2, c[0x0][0x598] ;  /* 0x00016600ff027b82 */ /* 0x000e240000000a00 */
[----:B0-----:R-:W2:Y:S02]  /*06e0*/  LDG.E.64 R2, desc[UR20][R2.64] ;  /* 0x0000001402027981 */ /* 0x001ea4000c1e1b00 */
[----:B--2---:R-:W-:-:S04]  /*06f0*/  ISETP.NE.U32.AND P0, PT, R2, RZ, PT ;  /* 0x000000ff0200720c */ /* 0x004fc80003f05070 */
[----:B------:R-:W-:-:S13]  /*0700*/  ISETP.NE.AND.EX P0, PT, R3, RZ, PT, P0 ;  /* 0x000000ff0300720c */ /* 0x000fda0003f05300 */
[----:B------:R-:W-:Y:S05]  /*0710*/  @!P0 BRA `(.L_x_3) ;  /* 0x0000000000088947 */ /* 0x000fea0003800000 */
[----:B------:R2:W5:Y:S01]  /*0720*/  LD.E R12, desc[UR20][R2.64] ;  /* 0x00000014020c7980 */ /* 0x000562000c101900 */
[----:B------:R-:W-:Y:S05]  /*0730*/  BRA `(.L_x_4) ;  /* 0x0000000000207947 */ /* 0x000fea0003800000 */
.L_x_3:
[----:B------:R-:W-:Y:S02]  /*0740*/  ULDC.64 UR4, c[0x0][0x588] ;  /* 0x0001620000047ab9 */ /* 0x000fe40000000a00 */
[----:B------:R-:W-:-:S04]  /*0750*/  ISETP.NE.U32.AND P0, PT, RZ, UR4, PT ;  /* 0x00000004ff007c0c */ /* 0x000fc8000bf05070 */
[----:B------:R-:W-:-:S13]  /*0760*/  ISETP.NE.AND.EX P0, PT, RZ, UR5, PT, P0 ;  /* 0x00000005ff007c0c */ /* 0x000fda000bf05300 */
[----:B------:R-:W-:Y:S05]  /*0770*/  @!P0 BRA `(.L_x_5) ;  /* 0x00000000000c8947 */ /* 0x000fea0003800000 */
[----:B------:R-:W0:Y:S02]  /*0780*/  LDC.64 R12, c[0x0][0x588] ;  /* 0x00016200ff0c7b82 */ /* 0x000e240000000a00 */
[----:B0-----:R1:W5:Y:S01]  /*0790*/  LDG.E R12, desc[UR20][R12.64] ;  /* 0x000000140c0c7981 */ /* 0x001362000c1e1900 */
[----:B------:R-:W-:Y:S05]  /*07a0*/  BRA `(.L_x_4) ;  /* 0x0000000000047947 */ /* 0x000fea0003800000 */
.L_x_5:
[----:B------:R-:W0:Y:S02]  /*07b0*/  LDC R12, c[0x0][0x580] ;  /* 0x00016000ff0c7b82 */ /* 0x000e240000000800 */
.L_x_4:
[----:B------:R-:W-:Y:S02]  /*07c0*/  ULDC.64 UR4, c[0x0][0x5a0] ;  /* 0x0001680000047ab9 */ /* 0x000fe40000000a00 */
[----:B------:R-:W-:-:S04]  /*07d0*/  ISETP.NE.U32.AND P0, PT, RZ, UR4, PT ;  /* 0x00000004ff007c0c */ /* 0x000fc8000bf05070 */
[----:B------:R-:W-:-:S13]  /*07e0*/  ISETP.NE.AND.EX P0, PT, RZ, UR5, PT, P0 ;  /* 0x00000005ff007c0c */ /* 0x000fda000bf05300 */
[----:B------:R-:W-:Y:S05]  /*07f0*/  @!P0 BRA `(.L_x_6) ;  /* 0x00000000001c8947 */ /* 0x000fea0003800000 */
[----:B--2---:R-:W2:Y:S02]  /*0800*/  LDC.64 R2, c[0x0][0x5a0] ;  /* 0x00016800ff027b82 */ /* 0x004ea40000000a00 */
[----:B--2---:R-:W2:Y:S02]  /*0810*/  LDG.E.64 R2, desc[UR20][R2.64] ;  /* 0x0000001402027981 */ /* 0x004ea4000c1e1b00 */
[----:B--2---:R-:W-:-:S04]  /*0820*/  ISETP.NE.U32.AND P0, PT, R2, RZ, PT ;  /* 0x000000ff0200720c */ /* 0x004fc80003f05070 */
[----:B------:R-:W-:-:S13]  /*0830*/  ISETP.NE.AND.EX P0, PT, R3, RZ, PT, P0 ;  /* 0x000000ff0300720c */ /* 0x000fda0003f05300 */
[----:B------:R-:W-:Y:S05]  /*0840*/  @!P0 BRA `(.L_x_6) ;  /* 0x0000000000088947 */ /* 0x000fea0003800000 */
[----:B-1----:R4:W5:Y:S01]  /*0850*/  LD.E R13, desc[UR20][R2.64] ;  /* 0x00000014020d7980 */ /* 0x002962000c101900 */
[----:B------:R-:W-:Y:S05]  /*0860*/  BRA `(.L_x_7) ;  /* 0x0000000000207947 */ /* 0x000fea0003800000 */
.L_x_6:
[----:B------:R-:W-:Y:S02]  /*0870*/  ULDC.64 UR4, c[0x0][0x590] ;  /* 0x0001640000047ab9 */ /* 0x000fe40000000a00 */
[----:B------:R-:W-:-:S04]  /*0880*/  ISETP.NE.U32.AND P0, PT, RZ, UR4, PT ;  /* 0x00000004ff007c0c */ /* 0x000fc8000bf05070 */
[----:B------:R-:W-:-:S13]  /*0890*/  ISETP.NE.AND.EX P0, PT, RZ, UR5, PT, P0 ;  /* 0x00000005ff007c0c */ /* 0x000fda000bf05300 */
[----:B------:R-:W-:Y:S05]  /*08a0*/  @!P0 BRA `(.L_x_8) ;  /* 0x00000000000c8947 */ /* 0x000fea0003800000 */
[----:B--2---:R-:W1:Y:S02]  /*08b0*/  LDC.64 R2, c[0x0][0x590] ;  /* 0x00016400ff027b82 */ /* 0x004e640000000a00 */
[----:B-1----:R3:W5:Y:S01]  /*08c0*/  LDG.E R13, desc[UR20][R2.64] ;  /* 0x00000014020d7981 */ /* 0x002762000c1e1900 */
[----:B------:R-:W-:Y:S05]  /*08d0*/  BRA `(.L_x_7) ;  /* 0x0000000000047947 */ /* 0x000fea0003800000 */
.L_x_8:
[----:B-1----:R-:W1:Y:S02]  /*08e0*/  LDC R13, c[0x0][0x584] ;  /* 0x00016100ff0d7b82 */ /* 0x002e640000000800 */
.L_x_7:
[----:B------:R-:W0:Y:S01]  /*08f0*/  LDC R0, c[0x0][0x65c] ;  /* 0x00019700ff007b82 */ /* 0x000e220000000800 */
[----:B------:R-:W2:Y:S01]  /*0900*/  S2R R21, SR_CTAID.Y ;  /* 0x0000000000157919 */ /* 0x000ea20000002600 */
[----:B------:R-:W-:Y:S01]  /*0910*/  ULDC UR8, c[0x0][0x28c] ;  /* 0x0000a30000087ab9 */ /* 0x000fe20000000800 */
[----:B------:R-:W-:Y:S01]  /*0920*/  ISETP.NE.AND P0, PT, R5, 0x2, PT ;  /* 0x000000020500780c */ /* 0x000fe20003f05270 */
[----:B------:R-:W-:Y:S01]  /*0930*/  UIADD3 UR8, UR8, 0x1f, URZ ;  /* 0x0000001f08087890 */ /* 0x000fe2000fffe03f */
[----:B------:R-:W1:Y:S01]  /*0940*/  S2R R14, SR_CTAID.X ;  /* 0x00000000000e7919 */ /* 0x000e620000002500 */
[----:B------:R-:W-:Y:S01]  /*0950*/  UMOV UR5, URZ ;  /* 0x0000003f00057c82 */ /* 0x000fe20008000000 */
[----:B------:R-:W-:Y:S01]  /*0960*/  UMOV UR4, URZ ;  /* 0x0000003f00047c82 */ /* 0x000fe20008000000 */
[----:B------:R-:W-:-:S04]  /*0970*/  USHF.R.S32.HI UR9, URZ, 0x1f, UR8 ;  /* 0x0000001f3f097899 */ /* 0x000fc80008011408 */
[----:B------:R-:W-:-:S04]  /*0980*/  ULEA.HI UR9, UR9, UR8, URZ, 0x5 ;  /* 0x0000000809097291 */ /* 0x000fc8000f8f283f */
[----:B------:R-:W-:Y:S01]  /*0990*/  USHF.R.S32.HI UR13, URZ, 0x5, UR9 ;  /* 0x000000053f0d7899 */ /* 0x000fe20008011409 */
[----:B0-----:R-:W-:-:S13]  /*09a0*/  ISETP.NE.AND P4, PT, R0, 0x1, PT ;  /* 0x000000010000780c */ /* 0x001fda0003f85270 */
[----:B------:R-:W1:Y:S01]  /*09b0*/  @P4 LDC R15, c[0x0][0x10] ;  /* 0x00000400ff0f4b82 */ /* 0x000e620000000800 */
[----:B--234-:R-:W-:Y:S02]  /*09c0*/  @P4 IMAD.MOV.U32 R2, RZ, RZ, R21 ;  /* 0x000000ffff024224 */ /* 0x01cfe400078e0015 */
[----:B------:R-:W-:Y:S02]  /*09d0*/  @P4 IMAD.MOV.U32 R3, RZ, RZ, RZ ;  /* 0x000000ffff034224 */ /* 0x000fe400078e00ff */
[----:B------:R-:W-:-:S03]  /*09e0*/  @P4 IMAD.MOV.U32 R5, RZ, RZ, RZ ;  /* 0x000000ffff054224 */ /* 0x000fc600078e00ff */
[----:B------:R-:W0:Y:S01]  /*09f0*/  @!P4 LDC R9, c[0x0][0xc] ;  /* 0x00000300ff09cb82 */ /* 0x000e220000000800 */
[----:B------:R-:W-:Y:S01]  /*0a00*/  ULDC UR6, c[0x0][0xc] ;  /* 0x0000030000067ab9 */ /* 0x000fe20000000800 */
[----:B------:R-:W-:Y:S02]  /*0a10*/  ULDC UR7, c[0x0][0x10] ;  /* 0x0000040000077ab9 */ /* 0x000fe40000000800 */
[----:B------:R-:W-:-:S04]  /*0a20*/  UIMAD.WIDE.U32 UR6, UR6, UR7, URZ ;  /* 0x00000007060672a5 */ /* 0x000fc8000f8e003f */
[----:B------:R-:W2:Y:S01]  /*0a30*/  LDC R8, c[0x0][0x14] ;  /* 0x00000500ff087b82 */ /* 0x000ea20000000800 */
[----:B-1----:R-:W-:-:S04]  /*0a40*/  @P4 IMAD.WIDE.U32 R2, R14, R15, R2 ;  /* 0x0000000f0e024225 */ /* 0x002fc800078e0002 */
[----:B------:R-:W-:Y:S02]  /*0a50*/  IMAD.MOV.U32 R15, RZ, RZ, RZ ;  /* 0x000000ffff0f7224 */ /* 0x000fe400078e00ff */
[----:B------:R-:W-:Y:S02]  /*0a60*/  @P4 IMAD.IADD R3, R3, 0x1, R5 ;  /* 0x0000000103034824 */ /* 0x000fe400078e0205 */
[----:B0-----:R-:W-:-:S04]  /*0a70*/  @!P4 IMAD.WIDE.U32 R4, R9, R21, R14 ;  /* 0x000000150904c225 */ /* 0x001fc800078e000e */
[----:B------:R-:W-:Y:S02]  /*0a80*/  @!P4 IMAD.MOV.U32 R2, RZ, RZ, R4 ;  /* 0x000000ffff02c224 */ /* 0x000fe400078e0004 */
[----:B------:R-:W-:Y:S02]  /*0a90*/  @!P4 IMAD.MOV.U32 R3, RZ, RZ, R5 ;  /* 0x000000ffff03c224 */ /* 0x000fe400078e0005 */
[C---:B--2---:R-:W-:Y:S02]  /*0aa0*/  IMAD R17, R8.reuse, UR7, RZ ;  /* 0x0000000708117c24 */ /* 0x044fe4000f8e02ff */
[----:B------:R-:W-:Y:S01]  /*0ab0*/  IMAD.WIDE.U32 R8, R8, UR6, RZ ;  /* 0x0000000608087c25 */ /* 0x000fe2000f8e00ff */
[----:B------:R-:W-:-:S03]  /*0ac0*/  ULDC.64 UR6, c[0x0][0x650] ;  /* 0x0001940000067ab9 */ /* 0x000fc60000000a00 */
[----:B------:R-:W-:Y:S01]  /*0ad0*/  IMAD.IADD R0, R9, 0x1, R17 ;  /* 0x0000000109007824 */ /* 0x000fe200078e0211 */
[----:B------:R-:W-:Y:S06]  /*0ae0*/  @P0 BRA `(.L_x_9) ;  /* 0x0000000000200947 */ /* 0x000fec0003800000 */
[----:B------:R-:W-:Y:S01]  /*0af0*/  UISETP.GE.U32.AND UP0, UPT, UR13, 0x5, UPT ;  /* 0x000000050d00788c */ /* 0x000fe2000bf06070 */
[----:B------:R-:W-:Y:S01]  /*0b00*/  IADD3 R2, P0, R2, R8, RZ ;  /* 0x0000000802027210 */ /* 0x000fe20007f1e0ff */
[----:B------:R-:W-:-:S04]  /*0b10*/  UIMAD.WIDE.U32 UR4, UR13, -0x33333333, URZ ;  /* 0xcccccccd0d0478a5 */ /* 0x000fc8000f8e003f */
[----:B------:R-:W-:Y:S01]  /*0b20*/  USHF.R.U32.HI UR5, URZ, 0x2, UR5 ;  /* 0x000000023f057899 */ /* 0x000fe20008011605 */
[----:B------:R-:W-:Y:S02]  /*0b30*/  IMAD.X R3, R0, 0x1, R3, P0 ;  /* 0x0000000100037824 */ /* 0x000fe400000e0603 */
[----:B------:R-:W-:Y:S02]  /*0b40*/  UMOV UR4, URZ ;  /* 0x0000003f00047c82 */ /* 0x000fe40008000000 */
[----:B------:R-:W-:Y:S02]  /*0b50*/  @UP0 ULOP3.LUT UR4, UR5, 0x1, URZ, 0xc0, !UPT ;  /* 0x0000000105040892 */ /* 0x000fe4000f8ec03f */
[----:B------:R-:W-:-:S12]  /*0b60*/  UIMAD UR5, UR5, -0x5, UR13 ;  /* 0xfffffffb050578a4 */ /* 0x000fd8000f8e020d */
.L_x_9:
[----:B------:R-:W-:Y:S01]  /*0b70*/  ISETP.GE.U32.AND P0, PT, R2, UR6, PT ;  /* 0x0000000602007c0c */ /* 0x000fe2000bf06070 */
[----:B------:R-:W-:Y:S01]  /*0b80*/  IMAD.MOV.U32 R6, RZ, RZ, -0x1 ;  /* 0xffffffffff067424 */ /* 0x000fe200078e00ff */
[----:B------:R-:W-:Y:S01]  /*0b90*/  PRMT R16, RZ, 0x7610, R16 ;  /* 0x00007610ff107816 */ /* 0x000fe20000000010 */
[----:B------:R-:W-:Y:S01]  /*0ba0*/  IMAD.MOV.U32 R4, RZ, RZ, -0x1 ;  /* 0xffffffffff047424 */ /* 0x000fe200078e00ff */
[----:B------:R-:W-:Y:S01]  /*0bb0*/  ISETP.GE.U32.AND.EX P0, PT, R3, UR7, PT, P0 ;  /* 0x0000000703007c0c */ /* 0x000fe2000bf06100 */
[----:B------:R-:W-:-:S12]  /*0bc0*/  IMAD.MOV.U32 R5, RZ, RZ, -0x1 ;  /* 0xffffffffff057424 */ /* 0x000fd800078e00ff */
[----:B------:R-:W-:Y:S05]  /*0bd0*/  @P0 BRA `(.L_x_10) ;  /* 0x00000004005c0947 */ /* 0x000fea0003800000 */
[----:B------:R-:W0:Y:S01]  /*0be0*/  LDC.64 R24, c[0x0][0x628] ;  /* 0x00018a00ff187b82 */ /* 0x000e220000000a00 */
[----:B------:R-:W-:Y:S02]  /*0bf0*/  IMAD.MOV.U32 R4, RZ, RZ, R2 ;  /* 0x000000ffff047224 */ /* 0x000fe400078e0002 */
[----:B------:R-:W-:-:S05]  /*0c00*/  IMAD.MOV.U32 R5, RZ, RZ, R3 ;  /* 0x000000ffff057224 */ /* 0x000fca00078e0003 */
[----:B------:R-:W1:Y:S08]  /*0c10*/  LDC R6, c[0x0][0x630] ;  /* 0x00018c00ff067b82 */ /* 0x000e700000000800 */
[----:B------:R-:W2:Y:S01]  /*0c20*/  LDC.64 R26, c[0x0][0x620] ;  /* 0x00018800ff1a7b82 */ /* 0x000ea20000000a00 */
[----:B0-----:R-:W-:-:S04]  /*0c30*/  ISETP.NE.U32.AND P0, PT, R24, RZ, PT ;  /* 0x000000ff1800720c */ /* 0x001fc80003f05070 */
[----:B------:R-:W-:-:S13]  /*0c40*/  ISETP.NE.AND.EX P0, PT, R25, RZ, PT, P0 ;  /* 0x000000ff1900720c */ /* 0x000fda0003f05300 */
[----:B-12---:R-:W-:Y:S05]  /*0c50*/  @!P0 BRA `(.L_x_11) ;  /* 0x0000000000288947 */ /* 0x006fea0003800000 */
[----:B------:R-:W0:Y:S02]  /*0c60*/  LDC R19, c[0x0][0x634] ;  /* 0x00018d00ff137b82 */ /* 0x000e240000000800 */
[----:B0-----:R-:W-:-:S05]  /*0c70*/  IADD3 R19, P0, R2, R19, RZ ;  /* 0x0000001302137210 */ /* 0x001fca0007f1e0ff */
[----:B------:R-:W-:-:S04]  /*0c80*/  IMAD.X R23, RZ, RZ, R3, P0 ;  /* 0x000000ffff177224 */ /* 0x000fc800000e0603 */
[----:B------:R-:W-:-:S04]  /*0c90*/  IMAD.WIDE.U32 R4, R23, R24, RZ ;  /* 0x0000001817047225 */ /* 0x000fc800078e00ff */
[----:B------:R-:W-:-:S04]  /*0ca0*/  IMAD.WIDE.U32 R16, P0, R19, R25, R4 ;  /* 0x0000001913107225 */ /* 0x000fc80007800004 */
[----:B------:R-:W-:-:S04]  /*0cb0*/  IMAD.WIDE.U32 R4, R19, R24, RZ ;  /* 0x0000001813047225 */ /* 0x000fc800078e00ff */
[----:B------:R-:W-:Y:S01]  /*0cc0*/  IMAD.X R19, RZ, RZ, RZ, P0 ;  /* 0x000000ffff137224 */ /* 0x000fe200000e06ff */
[----:B------:R-:W-:Y:S01]  /*0cd0*/  IADD3 RZ, P0, R5, R16, RZ ;  /* 0x0000001005ff7210 */ /* 0x000fe20007f1e0ff */
[----:B------:R-:W-:-:S04]  /*0ce0*/  IMAD.MOV.U32 R18, RZ, RZ, R17 ;  /* 0x000000ffff127224 */ /* 0x000fc800078e0011 */
[----:B------:R-:W-:-:S08]  /*0cf0*/  IMAD.WIDE.U32.X R4, R23, R25, R18, P0 ;  /* 0x0000001917047225 */ /* 0x000fd000000e0412 */
.L_x_11:
[--C-:B------:R-:W-:Y:S01]  /*0d00*/  SHF.R.U64 R32, R4, R6, R5.reuse ;  /* 0x0000000604207219 */ /* 0x100fe20000001205 */
[----:B------:R-:W0:Y:S01]  /*0d10*/  LDC.64 R28, c[0x0][0x640] ;  /* 0x00019000ff1c7b82 */ /* 0x000e220000000a00 */
[----:B------:R-:W-:Y:S01]  /*0d20*/  I2FP.F32.U32 R4, R14 ;  /* 0x0000000e00047245 */ /* 0x000fe20000201000 */
[----:B------:R-:W-:Y:S01]  /*0d30*/  ULDC UR6, c[0x0][0x150] ;  /* 0x0000540000067ab9 */ /* 0x000fe20000000800 */
[----:B------:R-:W-:Y:S02]  /*0d40*/  SHF.R.U32.HI R5, RZ, R6, R5 ;  /* 0x00000006ff057219 */ /* 0x000fe40000011605 */
[----:B------:R-:W-:Y:S01]  /*0d50*/  IADD3 R17, P0, RZ, -R32, RZ ;  /* 0x80000020ff117210 */ /* 0x000fe20007f1e0ff */
[----:B------:R-:W-:Y:S01]  /*0d60*/  FMUL R6, R4, UR6 ;  /* 0x0000000604067c20 */ /* 0x000fe20008400000 */
[----:B------:R-:W-:Y:S01]  /*0d70*/  ULDC UR6, c[0x0][0x154] ;  /* 0x0000550000067ab9 */ /* 0x000fe20000000800 */
[----:B------:R-:W1:Y:S02]  /*0d80*/  LDC R18, c[0x0][0x618] ;  /* 0x00018600ff127b82 */ /* 0x000e640000000800 */
[----:B------:R-:W-:-:S02]  /*0d90*/  IMAD.X R19, RZ, RZ, ~R5, P0 ;  /* 0x000000ffff137224 */ /* 0x000fc400000e0e05 */
[----:B------:R-:W2:Y:S01]  /*0da0*/  F2I.U32.TRUNC.NTZ R6, R6 ;  /* 0x0000000600067305 */ /* 0x000ea2000020f000 */
[----:B------:R-:W-:-:S03]  /*0db0*/  IMAD.WIDE.U32 R4, R17, R26, R2 ;  /* 0x0000001a11047225 */ /* 0x000fc600078e0002 */
[----:B------:R-:W3:Y:S01]  /*0dc0*/  LDC R15, c[0x0][0x144] ;  /* 0x00005100ff0f7b82 */ /* 0x000ee20000000800 */
[----:B------:R-:W-:-:S04]  /*0dd0*/  IMAD R16, R19, R26, RZ ;  /* 0x0000001a13107224 */ /* 0x000fc800078e02ff */
[----:B------:R-:W-:-:S03]  /*0de0*/  IMAD R17, R17, R27, R16 ;  /* 0x0000001b11117224 */ /* 0x000fc600078e0210 */
[----:B------:R-:W4:Y:S01]  /*0df0*/  LDC R22, c[0x0][0x608] ;  /* 0x00018200ff167b82 */ /* 0x000f220000000800 */
[----:B------:R-:W-:Y:S01]  /*0e00*/  IMAD.IADD R17, R5, 0x1, R17 ;  /* 0x0000000105117824 */ /* 0x000fe200078e0211 */
[----:B0-----:R-:W-:Y:S01]  /*0e10*/  ISETP.NE.U32.AND P0, PT, R28, RZ, PT ;  /* 0x000000ff1c00720c */ /* 0x001fe20003f05070 */
[----:B--2---:R-:W-:-:S03]  /*0e20*/  IMAD.MOV R5, RZ, RZ, -R6 ;  /* 0x000000ffff057224 */ /* 0x004fc600078e0a06 */
[----:B------:R-:W-:Y:S02]  /*0e30*/  ISETP.NE.AND.EX P0, PT, R29, RZ, PT, P0 ;  /* 0x000000ff1d00720c */ /* 0x000fe40003f05300 */
[----:B------:R-:W0:Y:S01]  /*0e40*/  LDC R19, c[0x0][0x658] ;  /* 0x00019600ff137b82 */ /* 0x000e220000000800 */
[-CC-:B-1----:R-:W-:Y:S02]  /*0e50*/  SHF.R.U64 R26, R4, R18.reuse, R17.reuse ;  /* 0x00000012041a7219 */ /* 0x182fe40000001211 */
[----:B------:R-:W-:Y:S02]  /*0e60*/  I2FP.F32.U32 R4, R21 ;  /* 0x0000001500047245 */ /* 0x000fe40000201000 */
[----:B------:R-:W-:Y:S01]  /*0e70*/  SHF.R.U32.HI R17, RZ, R18, R17 ;  /* 0x00000012ff117219 */ /* 0x000fe20000011611 */
[----:B------:R-:W-:Y:S02]  /*0e80*/  IMAD.MOV.U32 R18, RZ, RZ, 0x1 ;  /* 0x00000001ff127424 */ /* 0x000fe400078e00ff */
[----:B------:R-:W1:Y:S01]  /*0e90*/  LDC R24, c[0x0][0x148] ;  /* 0x00005200ff187b82 */ /* 0x000e620000000800 */
[----:B---3--:R-:W-:-:S02]  /*0ea0*/  IMAD R6, R15, R5, R14 ;  /* 0x000000050f067224 */ /* 0x008fc400078e020e */
[----:B------:R-:W-:Y:S01]  /*0eb0*/  FMUL R5, R4, UR6 ;  /* 0x0000000604057c20 */ /* 0x000fe20008400000 */
[----:B------:R-:W-:-:S04]  /*0ec0*/  IMAD.MOV.U32 R4, RZ, RZ, -0x1 ;  /* 0xffffffffff047424 */ /* 0x000fc800078e00ff */
[----:B------:R-:W2:Y:S01]  /*0ed0*/  LDC R25, c[0x0][0x600] ;  /* 0x00018000ff197b82 */ /* 0x000ea20000000800 */
[-CC-:B----4-:R-:W-:Y:S02]  /*0ee0*/  SHF.R.U64 R34, R26, R22.reuse, R17.reuse ;  /* 0x000000161a227219 */ /* 0x190fe40000001211 */
[----:B------:R-:W-:Y:S02]  /*0ef0*/  SHF.R.U32.HI R14, RZ, R22, R17 ;  /* 0x00000016ff0e7219 */ /* 0x000fe40000011611 */
[----:B------:R3:W4:Y:S03]  /*0f00*/  F2I.U32.TRUNC.NTZ R22, R5 ;  /* 0x0000000500167305 */ /* 0x000726000020f000 */
[----:B------:R-:W1:Y:S01]  /*0f10*/  LDC R27, c[0x0][0x648] ;  /* 0x00019200ff1b7b82 */ /* 0x000e620000000800 */
[-C--:B0-----:R-:W-:Y:S02]  /*0f20*/  SHF.R.U64 R36, R34, R19.reuse, R14 ;  /* 0x0000001322247219 */ /* 0x081fe4000000120e */
[----:B------:R-:W-:-:S02]  /*0f30*/  SHF.L.U32 R4, R4, R19, RZ ;  /* 0x0000001304047219 */ /* 0x000fc400000006ff */
[-C--:B------:R-:W-:Y:S02]  /*0f40*/  SHF.R.U32.HI R14, RZ, R19.reuse, R14 ;  /* 0x00000013ff0e7219 */ /* 0x080fe4000001160e */
[----:B------:R-:W-:Y:S01]  /*0f50*/  SHF.L.U32 R18, R18, R19, RZ ;  /* 0x0000001312127219 */ /* 0x000fe200000006ff */
[----:B------:R-:W0:Y:S01]  /*0f60*/  LDC R31, c[0x0][0x638] ;  /* 0x00018e00ff1f7b82 */ /* 0x000e220000000800 */
[----:B------:R-:W-:Y:S01]  /*0f70*/  LOP3.LUT R19, RZ, R4, RZ, 0x33, !PT ;  /* 0x00000004ff137212 */ /* 0x000fe200078e33ff */
[----:B------:R-:W-:Y:S02]  /*0f80*/  IMAD.MOV.U32 R4, RZ, RZ, R36 ;  /* 0x000000ffff047224 */ /* 0x000fe400078e0024 */
[----:B---3--:R-:W-:-:S04]  /*0f90*/  IMAD.MOV.U32 R5, RZ, RZ, R14 ;  /* 0x000000ffff057224 */ /* 0x008fc800078e000e */
[----:B------:R-:W3:Y:S01]  /*0fa0*/  LDC R30, c[0x0][0x610] ;  /* 0x00018400ff1e7b82 */ /* 0x000ee20000000800 */
[----:B----4-:R-:W-:Y:S05]  /*0fb0*/  @!P0 BRA `(.L_x_12) ;  /* 0x0000000000288947 */ /* 0x010fea0003800000 */
[----:B------:R-:W4:Y:S02]  /*0fc0*/  LDC R17, c[0x0][0x64c] ;  /* 0x00019300ff117b82 */ /* 0x000f240000000800 */
[----:B----4-:R-:W-:-:S05]  /*0fd0*/  IADD3 R17, P0, R36, R17, RZ ;  /* 0x0000001124117210 */ /* 0x010fca0007f1e0ff */
        /* <DEDUP_REMOVED lines=8> */
.L_x_12:
[----:B-1----:R-:W-:Y:S01]  /*1060*/  SHF.R.U64 R4, R4, R27, R5 ;  /* 0x0000001b04047219 */ /* 0x002fe20000001205 */
[----:B--2---:R-:W-:Y:S01]  /*1070*/  VIADD R5, R25, 0xffffffff ;  /* 0xffffffff19057836 */ /* 0x004fe20000000000 */
[----:B------:R-:W-:Y:S01]  /*1080*/  LOP3.LUT R19, R34, R19, RZ, 0xc0, !PT ;  /* 0x0000001322137212 */ /* 0x000fe200078ec0ff */
[----:B------:R-:W-:Y:S02]  /*1090*/  IMAD.MOV R22, RZ, RZ, -R22 ;  /* 0x000000ffff167224 */ /* 0x000fe400078e0a16 */
[----:B------:R-:W-:Y:S01]  /*10a0*/  IMAD.MOV R14, RZ, RZ, -R4 ;  /* 0x000000ffff0e7224 */ /* 0x000fe200078e0a04 */
[----:B------:R-:W-:Y:S01]  /*10b0*/  LOP3.LUT R5, R26, R5, RZ, 0xc0, !PT ;  /* 0x000000051a057212 */ /* 0x000fe200078ec0ff */
[----:B------:R-:W-:Y:S02]  /*10c0*/  IMAD R19, R18, R4, R19 ;  /* 0x0000000412137224 */ /* 0x000fe400078e0213 */
[----:B------:R-:W-:Y:S02]  /*10d0*/  @P4 IMAD R6, R24, R22, R21 ;  /* 0x0000001618064224 */ /* 0x000fe400078e0215 */
[----:B0-----:R-:W-:-:S02]  /*10e0*/  IMAD R4, R14, R31, R36 ;  /* 0x0000001f0e047224 */ /* 0x001fc400078e0224 */
[----:B---3--:R-:W-:Y:S02]  /*10f0*/  IMAD R6, R19, R30, R6 ;  /* 0x0000001e13067224 */ /* 0x008fe400078e0206 */
[----:B------:R-:W-:Y:S02]  /*1100*/  IMAD R5, R4, R25, R5 ;  /* 0x0000001904057224 */ /* 0x000fe400078e0205 */
[----:B------:R-:W-:-:S03]  /*1110*/  IMAD.MOV.U32 R16, RZ, RZ, 0x1 ;  /* 0x00000001ff107424 */ /* 0x000fc600078e00ff */
[----:B------:R-:W-:Y:S02]  /*1120*/  SEL R4, R5, R6, !P4 ;  /* 0x0000000605047207 */ /* 0x000fe40006000000 */
[----:B------:R-:W-:Y:S01]  /*1130*/  SEL R6, R6, R5, !P4 ;  /* 0x0000000506067207 */ /* 0x000fe20006000000 */
[----:B------:R-:W-:-:S07]  /*1140*/  IMAD.MOV.U32 R5, RZ, RZ, R32 ;  /* 0x000000ffff057224 */ /* 0x000fce00078e0020 */
.L_x_10:
[----:B------:R-:W-:Y:S05]  /*1150*/  @!P2 BRA `(.L_x_13) ;  /* 0x0000004000b8a947 */ /* 0x000fea0003800000 */
[----:B------:R-:W-:-:S13]  /*1160*/  ISETP.GT.U32.AND P0, PT, R33, 0x1, PT ;  /* 0x000000012100780c */ /* 0x000fda0003f04070 */
[----:B------:R-:W-:Y:S05]  /*1170*/  @P0 EXIT ;  /* 0x000000000000094d */ /* 0x000fea0003800000 */
.L_x_14:
[----:B------:R-:W-:-:S08]  /*1180*/  NOP ;  /* 0x0000000000007918 */ /* 0x000fd00000000000 */
[----:B------:R-:W0:Y:S02]  /*1190*/  USETMAXREG.TRY_ALLOC.CTAPOOL UP0, 0xe8 ;  /* 0x000000e8000079c8 */ /* 0x000e240008000600 */
[----:B0-----:R-:W-:-:S13]  /*11a0*/  PLOP3.LUT P0, PT, PT, PT, UP0, 0x80, 0x0 ;  /* 0x000000000000781c */ /* 0x001fda0003f0f008 */
[----:B------:R-:W-:Y:S05]  /*11b0*/  @!P0 BRA `(.L_x_14) ;  /* 0xfffffffc00f08947 */ /* 0x000fea000383ffff */
[----:B------:R-:W-:-:S13]  /*11c0*/  LOP3.LUT P0, RZ, R16, 0xff, RZ, 0xc0, !PT ;  /* 0x000000ff10ff7812 */ /* 0x000fda000780c0ff */
[----:B------:R-:W-:Y:S05]  /*11d0*/  @!P0 EXIT ;  /* 0x000000000000894d */ /* 0x000fea0003800000 */
[----:B------:R-:W0:Y:S01]  /*11e0*/  S2UR UR6, SR_CgaCtaId ;  /* 0x00000000000679c3 */ /* 0x000e220000008800 */
[----:B------:R-:W-:Y:S01]  /*11f0*/  SHF.R.S32.HI R11, RZ, 0x1f, R10 ;  /* 0x0000001fff0b7819 */ /* 0x000fe2000001140a */
[----:B------:R-:W-:Y:S01]  /*1200*/  UIADD3 UR7, UR15, -0x1, URZ ;  /* 0xffffffff0f077890 */ /* 0x000fe2000fffe03f */
[----:B------:R-:W-:Y:S01]  /*1210*/  LOP3.LUT R86, R7, 0x1, RZ, 0xfc, !PT ;  /* 0x0000000107567812 */ /* 0x000fe200078efcff */
[----:B------:R-:W-:Y:S01]  /*1220*/  UMOV UR12, 0x400 ;  /* 0x00000400000c7882 */ /* 0x000fe20000000000 */
[CC--:B------:R-:W-:Y:S01]  /*1230*/  LEA.HI R15, R11.reuse, R10.reuse, RZ, 0x2 ;  /* 0x0000000a0b0f7211 */ /* 0x0c0fe200078f10ff */
[----:B------:R-:W-:Y:S01]  /*1240*/  UISETP.LT.AND UP0, UPT, UR13, 0x1, UPT ;  /* 0x000000010d00788c */ /* 0x000fe2000bf01270 */
[----:B------:R-:W-:Y:S01]  /*1250*/  LEA.HI R16, R11, R10, RZ, 0x5 ;  /* 0x0000000a0b107211 */ /* 0x000fe200078f28ff */
[----:B------:R-:W-:Y:S01]  /*1260*/  USHF.L.U32 UR23, UR13, 0x1, URZ ;  /* 0x000000010d177899 */ /* 0x000fe2000800063f */
[--C-:B------:R-:W-:Y:S01]  /*1270*/  SHF.R.S32.HI R14, RZ, 0x2, R15.reuse ;  /* 0x00000002ff0e7819 */ /* 0x100fe2000001140f */
[----:B------:R-:W-:Y:S01]  /*1280*/  USEL UR14, UR13, 0x1, UP0 ;  /* 0x000000010d0e7887 */ /* 0x000fe20008000000 */
[----:B------:R-:W-:Y:S01]  /*1290*/  SHF.R.S32.HI R17, RZ, 0x1f, R15 ;  /* 0x0000001fff117819 */ /* 0x000fe2000001140f */
[----:B------:R-:W-:Y:S01]  /*12a0*/  UISETP.NE.AND UP0, UPT, UR7, URZ, UPT ;  /* 0x0000003f0700728c */ /* 0x000fe2000bf05270 */
[----:B------:R-:W-:Y:S01]  /*12b0*/  LOP3.LUT R11, R15, 0xfffffffc, RZ, 0xc0, !PT ;  /* 0xfffffffc0f0b7812 */ /* 0x000fe200078ec0ff */
[----:B------:R-:W-:Y:S01]  /*12c0*/  UIADD3 UR14, -UR14, UR13, URZ ;  /* 0x0000000d0e0e7290 */ /* 0x000fe2000fffe13f */
[----:B------:R-:W-:Y:S01]  /*12d0*/  LEA.HI R17, R17, R14, RZ, 0x3 ;  /* 0x0000000e11117211 */ /* 0x000fe200078f18ff */
[----:B------:R-:W-:-:S02]  /*12e0*/  USEL UR9, URZ, 0x1, UP0 ;  /* 0x000000013f097887 */ /* 0x000fc40008000000 */
[----:B------:R-:W-:Y:S01]  /*12f0*/  IMAD.IADD R18, R10, 0x1, -R11 ;  /* 0x000000010a127824 */ /* 0x000fe200078e0a0b */
[----:B------:R-:W-:-:S03]  /*1300*/  LOP3.LUT R17, R17, 0xfffffff8, RZ, 0xc0, !PT ;  /* 0xfffffff811117812 */ /* 0x000fc600078ec0ff */
[----:B------:R-:W-:Y:S01]  /*1310*/  IMAD.U32 R87, RZ, RZ, UR9 ;  /* 0x00000009ff577e24 */ /* 0x000fe2000f8e00ff */
[----:B0-----:R-:W-:Y:S01]  /*1320*/  ULEA UR12, UR6, UR12, 0x18 ;  /* 0x0000000c060c7291 */ /* 0x001fe2000f8ec03f */
[----:B------:R-:W-:Y:S01]  /*1330*/  IMAD.IADD R14, R14, 0x1, -R17 ;  /* 0x000000010e0e7824 */ /* 0x000fe200078e0a11 */
[----:B------:R-:W-:Y:S01]  /*1340*/  USHF.L.U32 UR6, UR7, 0x3, URZ ;  /* 0x0000000307067899 */ /* 0x000fe2000800063f */
[----:B------:R-:W-:Y:S01]  /*1350*/  SHF.R.S32.HI R17, RZ, 0x5, R16 ;  /* 0x00000005ff117819 */ /* 0x000fe20000011410 */
[----:B------:R-:W-:Y:S02]  /*1360*/  UIADD3 UR7, UR12, 0x180, URZ ;  /* 0x000001800c077890 */ /* 0x000fe4000fffe03f */
[----:B------:R-:W-:Y:S01]  /*1370*/  ULOP3.LUT UR6, UR6, 0x8, URZ, 0xc0, !UPT ;  /* 0x0000000806067892 */ /* 0x000fe2000f8ec03f */
[--C-:B------:R-:W-:Y:S01]  /*1380*/  SHF.R.S32.HI R15, RZ, 0x1f, R14.reuse ;  /* 0x0000001fff0f7819 */ /* 0x100fe2000001140e */
[----:B------:R-:W-:Y:S01]  /*1390*/  UIADD3 UR8, UR12, 0x2980, URZ ;  /* 0x000029800c087890 */ /* 0x000fe2000fffe03f */
[----:B------:R-:W-:Y:S01]  /*13a0*/  IMAD R19, R17, -0x10, -R14 ;  /* 0xfffffff011137824 */ /* 0x000fe200078e0a0e */
[----:B------:R-:W-:-:S02]  /*13b0*/  USHF.R.U32.HI UR7, URZ, 0x4, UR7 ;  /* 0x000000043f077899 */ /* 0x000fc40008011607 */
[----:B------:R-:W-:Y:S01]  /*13c0*/  USHF.R.U32.HI UR8, URZ, 0x4, UR8 ;  /* 0x000000043f087899 */ /* 0x000fe20008011608 */
[----:B------:R-:W-:Y:S01]  /*13d0*/  IMAD.WIDE R10, R17, 0x10, R14 ;  /* 0x00000010110a7825 */ /* 0x000fe200078e020e */
[----:B------:R-:W-:Y:S02]  /*13e0*/  ULOP3.LUT UR25, UR6, 0x8, URZ, 0x3c, !UPT ;  /* 0x0000000806197892 */ /* 0x000fe4000f8e3c3f */
[----:B------:R-:W-:Y:S02]  /*13f0*/  ULOP3.LUT UR16, UR6, 0x18, URZ, 0x3c, !UPT ;  /* 0x0000001806107892 */ /* 0x000fe4000f8e3c3f */
[----:B------:R-:W-:Y:S01]  /*1400*/  UIADD3 UR24, UR12, 0x60, URZ ;  /* 0x000000600c187890 */ /* 0x000fe2000fffe03f */
[----:B------:R-:W-:Y:S01]  /*1410*/  ULDC UR6, c[0x0][0x284] ;  /* 0x0000a10000067ab9 */ /* 0x000fe20000000800 */
[----:B------:R-:W-:Y:S01]  /*1420*/  ULOP3.LUT UR7, UR7, 0x3fff, URZ, 0xc0, !UPT ;  /* 0x00003fff07077892 */ /* 0x000fe2000f8ec03f */
[----:B------:R-:W-:Y:S01]  /*1430*/  VIADD R19, R19, UR6 ;  /* 0x0000000613137c36 */ /* 0x000fe20008000000 */
[----:B------:R-:W-:-:S02]  /*1440*/  ULOP3.LUT UR8, UR8, 0x3fff, URZ, 0xc0, !UPT ;  /* 0x00003fff08087892 */ /* 0x000fc4000f8ec03f */
[----:B------:R-:W-:Y:S02]  /*1450*/  ULEA UR15, UR15, UR24, 0x3 ;  /* 0x000000180f0f7291 */ /* 0x000fe4000f8e183f */
[----:B------:R-:W-:Y:S02]  /*1460*/  ULOP3.LUT UR17, UR7, 0x10000, URZ, 0xfc, !UPT ;  /* 0x0001000007117892 */ /* 0x000fe4000f8efc3f */
[----:B------:R-:W-:-:S12]  /*1470*/  ULOP3.LUT UR18, UR8, 0x10000, URZ, 0xfc, !UPT ;  /* 0x0001000008127892 */ /* 0x000fd8000f8efc3f */
.L_x_105:
[----:B------:R-:W-:Y:S01]  /*1480*/  SHF.L.U32 R14, R87, 0x1f, RZ ;  /* 0x0000001f570e7819 */ /* 0x000fe200000006ff */
[----:B------:R-:W0:Y:S01]  /*1490*/  LDC R15, c[0x0][0x28c] ;  /* 0x0000a300ff0f7b82 */ /* 0x000e220000000800 */
[----:B------:R-:W-:Y:S01]  /*14a0*/  UMOV UR6, URZ ;  /* 0x0000003f00067c82 */ /* 0x000fe20008000000 */
[----:B------:R-:W-:Y:S01]  /*14b0*/  UMOV UR19, UR5 ;  /* 0x0000000500137c82 */ /* 0x000fe20008000000 */
[----:B-1----:R-:W1:Y:S01]  /*14c0*/  SYNCS.PHASECHK.TRANS64.TRYWAIT P0, [UR15+-0x8], R14 ;  /* 0xfffff80eff0075a7 */ /* 0x002e62000800014f */
[----:B0-----:R-:W-:Y:S01]  /*14d0*/  ISETP.GE.AND P1, PT, R15, 0x1, PT ;  /* 0x000000010f00780c */ /* 0x001fe20003f26270 */
[----:B-1234-:R-:W-:-:S12]  /*14e0*/  @!P0 BRA `(.L_x_15) ;  /* 0x0000004c00d48947 */ /* 0x01efd80003800000 */
.L_x_128:
[----:B------:R-:W-:Y:S01]  /*14f0*/  UMOV UR7, URZ ;  /* 0x0000003f00077c82 */ /* 0x000fe20008000000 */
[----:B------:R-:W-:Y:S01]  /*1500*/  UMOV UR8, URZ ;  /* 0x0000003f00087c82 */ /* 0x000fe20008000000 */
[----:B------:R-:W-:Y:S02]  /*1510*/  CS2R R22, SRZ ;  /* 0x0000000000167805 */ /* 0x000fe4000001ff00 */
[----:B------:R-:W-:Y:S02]  /*1520*/  CS2R R56, SRZ ;  /* 0x0000000000387805 */ /* 0x000fe4000001ff00 */
[----:B------:R-:W-:Y:S02]  /*1530*/  CS2R R58, SRZ ;  /* 0x00000000003a7805 */ /* 0x000fe4000001ff00 */
[----:B------:R-:W-:Y:S02]  /*1540*/  CS2R R60, SRZ ;  /* 0x00000000003c7805 */ /* 0x000fe4000001ff00 */
[----:B------:R-:W-:-:S02]  /*1550*/  CS2R R62, SRZ ;  /* 0x00000000003e7805 */ /* 0x000fc4000001ff00 */
[----:B------:R-:W-:Y:S02]  /*1560*/  CS2R R64, SRZ ;  /* 0x0000000000407805 */ /* 0x000fe4000001ff00 */
        /* <DEDUP_REMOVED lines=9> */
[----:B------:R-:W-:Y:S01]  /*1600*/  CS2R R84, SRZ ;  /* 0x0000000000547805 */ /* 0x000fe2000001ff00 */
[----:B------:R-:W-:Y:S01]  /*1610*/  IMAD.U32 R17, RZ, RZ, UR4 ;  /* 0x00000004ff117e24 */ /* 0x000fe2000f8e00ff */
        /* <DEDUP_REMOVED lines=15> */
[----:B------:R-:W-:Y:S01]  /*1710*/  CS2R R54, SRZ ;  /* 0x0000000000367805 */ /* 0x000fe2000001ff00 */
[----:B------:R-:W-:Y:S06]  /*1720*/  @!P1 BRA `(.L_x_16) ;  /* 0x0000000400449947 */ /* 0x000fec0003800000 */
[----:B------:R-:W-:-:S13]  /*1730*/  ISETP.NE.AND P1, PT, R86, 0x3, PT ;  /* 0x000000035600780c */ /* 0x000fda0003f25270 */
[----:B------:R-:W-:Y:S05]  /*1740*/  @!P1 BRA `(.L_x_17) ;  /* 0x0000000000049947 */ /* 0x000fea0003800000 */
[----:B------:R-:W-:Y:S01]  /*1750*/  BPT.TRAP 0x1 ;  /* 0x000000040000795c */ /* 0x000fe20000300000 */
.L_x_17:
[----:B------:R-:W-:Y:S01]  /*1760*/  ULEA UR6, UR5, UR12, 0x3 ;  /* 0x0000000c05067291 */ /* 0x000fe2000f8e183f */
[----:B0-----:R-:W-:-:S05]  /*1770*/  IMAD.U32 R14, RZ, RZ, UR4 ;  /* 0x00000004ff0e7e24 */ /* 0x001fca000f8e00ff */
[----:B------:R-:W-:-:S04]  /*1780*/  SHF.L.U32 R14, R14, 0x1f, RZ ;  /* 0x0000001f0e0e7819 */ /* 0x000fc800000006ff */
[----:B------:R0:W1:Y:S01]  /*1790*/  SYNCS.PHASECHK.TRANS64.TRYWAIT P0, [UR6], R14 ;  /* 0x0000000eff0075a7 */ /* 0x0000620008000146 */
[----:B------:R-:W-:Y:S05]  /*17a0*/  @!P1 BRA `(.L_x_18) ;  /* 0x0000000000049947 */ /* 0x000fea0003800000 */
[----:B------:R-:W-:Y:S01]  /*17b0*/  BPT.TRAP 0x1 ;  /* 0x000000040000795c */ /* 0x000fe20000300000 */
.L_x_18:
[----:B-1----:R-:W-:Y:S05]  /*17c0*/  @P0 BRA `(.L_x_19) ;  /* 0x0000000000080947 */ /* 0x002fea0003800000 */
[----:B------:R-:W1:Y:S02]  /*17d0*/  SYNCS.PHASECHK.TRANS64.TRYWAIT P0, [UR6], R14 ;  /* 0x0000000eff0075a7 */ /* 0x000e640008000146 */
[----:B-1----:R-:W-:Y:S05]  /*17e0*/  @!P0 BRA `(.L_x_20) ;  /* 0x0000004c002c8947 */ /* 0x002fea0003800000 */
.L_x_19:
[----:B------:R-:W-:Y:S01]  /*17f0*/  ULDC UR7, c[0x0][0x50c] ;  /* 0x0001430000077ab9 */ /* 0x000fe20000000800 */
[----:B------:R-:W-:Y:S01]  /*1800*/  ULEA UR8, UR5, UR17, 0x7 ;  /* 0x0000001105087291 */ /* 0x000fe2000f8e383f */
[----:B------:R-:W-:Y:S01]  /*1810*/  WARPGROUP.ARRIVE ;  /* 0x00000000000079c5 */ /* 0x000fe20000000000 */
[----:B------:R-:W-:Y:S01]  /*1820*/  UISETP.NE.AND UP0, UPT, UR7, 0x1, UPT ;  /* 0x000000010700788c */ /* 0x000fe2000bf05270 */
[----:B------:R-:W-:Y:S01]  /*1830*/  CS2R R22, SRZ ;  /* 0x0000000000167805 */ /* 0x000fe2000001ff00 */
[----:B------:R-:W-:Y:S01]  /*1840*/  ULEA UR10, UR5, UR18, 0x7 ;  /* 0x00000012050a7291 */ /* 0x000fe2000f8e383f */
[----:B------:R-:W-:Y:S01]  /*1850*/  CS2R R56, SRZ ;  /* 0x0000000000387805 */ /* 0x000fe2000001ff00 */
[----:B------:R-:W-:Y:S01]  /*1860*/  USEL UR7, URZ, 0x1, UP0 ;  /* 0x000000013f077887 */ /* 0x000fe20008000000 */
[----:B------:R-:W-:Y:S01]  /*1870*/  CS2R R58, SRZ ;  /* 0x00000000003a7805 */ /* 0x000fe2000001ff00 */
[----:B------:R-:W-:Y:S01]  /*1880*/  UMOV UR9, 0xc0000010 ;  /* 0xc000001000097882 */ /* 0x000fe20000000000 */
[----:B------:R-:W-:Y:S01]  /*1890*/  UMOV UR11, 0xc0000010 ;  /* 0xc0000010000b7882 */ /* 0x000fe20000000000 */
[----:B------:R-:W-:Y:S01]  /*18a0*/  UMOV UR6, 0x1 ;  /* 0x0000000100067882 */ /* 0x000fe20000000000 */
[----:B------:R-:W-:-:S02]  /*18b0*/  CS2R R60, SRZ ;  /* 0x00000000003c7805 */ /* 0x000fc4000001ff00 */
[----:B------:R-:W-:Y:S01]  /*18c0*/  ISETP.NE.AND P0, PT, RZ, UR7, PT ;  /* 0x00000007ff007c0c */ /* 0x000fe2000bf05270 */
[----:B------:R-:W-:Y:S01]  /*18d0*/  QGMMA.64x64x32.F32.E4M3.E4M3 R24, gdesc[UR8], RZ, !UPT, gsb0 ;  /* 0x00e00000081879f3 */ /* 0x000fe2000c0008ff */
        /* <DEDUP_REMOVED lines=11> */
[----:B------:R-:W-:Y:S01]  /*1990*/  CS2R R84, SRZ ;  /* 0x0000000000547805 */ /* 0x000fe2000001ff00 */
[----:B------:R-:W-:Y:S06]  /*19a0*/  @!P0 BRA `(.L_x_21) ;  /* 0x0000000000888947 */ /* 0x000fec0003800000 */
[----:B------:R-:W-:Y:S02]  /*19b0*/  WARPGROUP.DEPBAR.LE gsb0, 0x0 ;  /* 0x00008000000079c5 */ /* 0x000fe40000010000 */
[----:B------:R-:W-:-:S01]  /*19c0*/  FADD R85, RZ, R24 ;  /* 0x00000018ff557221 */ /* 0x000fc20000000000 */
[----:B------:R-:W-:Y:S01]  /*19d0*/  FADD R84, RZ, R25 ;  /* 0x00000019ff547221 */ /* 0x000fe20000000000 */
        /* <DEDUP_REMOVED lines=30> */
[----:B------:R-:W-:-:S06]  /*1bc0*/  UMOV UR6, URZ ;  /* 0x0000003f00067c82 */ /* 0x000fcc0008000000 */
.L_x_21:
[----:B------:R-:W-:-:S04]  /*1bd0*/  UIADD3 UR19, UR5, 0x1, URZ ;  /* 0x0000000105137890 */ /* 0x000fc8000fffe03f */
[----:B------:R-:W-:-:S04]  /*1be0*/  UISETP.NE.AND UP0, UPT, UR19, 0x5, UPT ;  /* 0x000000051300788c */ /* 0x000fc8000bf05270 */
[----:B------:R-:W-:Y:S02]  /*1bf0*/  USEL UR8, URZ, 0x1, UP0 ;  /* 0x000000013f087887 */ /* 0x000fe40008000000 */
[----:B------:R-:W-:Y:S02]  /*1c00*/  USEL UR19, UR19, URZ, UP0 ;  /* 0x0000003f13137287 */ /* 0x000fe40008000000 */
[----:B------:R-:W-:-:S06]  /*1c10*/  ULOP3.LUT UR8, UR4, UR8, URZ, 0x3c, !UPT ;  /* 0x0000000804087292 */ /* 0x000fcc000f8e3c3f */
[----:B------:R-:W-:Y:S01]  /*1c20*/  IMAD.U32 R17, RZ, RZ, UR8 ;  /* 0x00000008ff117e24 */ /* 0x000fe2000f8e00ff */
[----:B------:R-:W-:-:S06]  /*1c30*/  UMOV UR8, 0x1 ;  /* 0x0000000100087882 */ /* 0x000fcc0000000000 */
.L_x_16:
[----:B------:R-:W-:-:S06]  /*1c40*/  UISETP.GE.AND UP0, UPT, UR14, 0x1, UPT ;  /* 0x000000010e00788c */ /* 0x000fcc000bf06270 */
[----:B------:R-:W-:-:S13]  /*1c50*/  PLOP3.LUT P0, PT, PT, PT, UP0, 0x80, 0x0 ;  /* 0x000000000000781c */ /* 0x000fda0003f0f008 */
[----:B------:R-:W-:Y:S05]  /*1c60*/  @!P0 BRA `(.L_x_22) ;  /* 0x0000000400508947 */ /* 0x000fea0003800000 */
[----:B01----:R-:W-:Y:S01]  /*1c70*/  IMAD.U32 R14, RZ, RZ, UR14 ;  /* 0x0000000eff0e7e24 */ /* 0x003fe2000f8e00ff */
[----:B------:R-:W-:Y:S01]  /*1c80*/  UMOV UR22, UR5 ;  /* 0x0000000500167c82 */ /* 0x000fe20008000000 */
[----:B------:R-:W-:-:S05]  /*1c90*/  ULDC UR26, c[0x0][0x50c] ;  /* 0x00014300001a7ab9 */ /* 0x000fca0000000800 */
.L_x_30:
[----:B------:R-:W-:-:S13]  /*1ca0*/  ISETP.NE.AND P1, PT, R86, 0x3, PT ;  /* 0x000000035600780c */ /* 0x000fda0003f25270 */
[----:B01----:R-:W-:Y:S05]  /*1cb0*/  @!P1 BRA `(.L_x_23) ;  /* 0x0000000000049947 */ /* 0x003fea0003800000 */
[----:B------:R-:W-:Y:S01]  /*1cc0*/  BPT.TRAP 0x1 ;  /* 0x000000040000795c */ /* 0x000fe20000300000 */
.L_x_23:
[----:B------:R-:W-:Y:S01]  /*1cd0*/  ULEA UR9, UR19, UR12, 0x3 ;  /* 0x0000000c13097291 */ /* 0x000fe2000f8e183f */
[----:B------:R-:W-:-:S08]  /*1ce0*/  SHF.L.U32 R15, R17, 0x1f, RZ ;  /* 0x0000001f110f7819 */ /* 0x000fd000000006ff */
[----:B------:R0:W1:Y:S01]  /*1cf0*/  SYNCS.PHASECHK.TRANS64.TRYWAIT P0, [UR9], R15 ;  /* 0x0000000fff0075a7 */ /* 0x0000620008000149 */
[----:B------:R-:W-:Y:S05]  /*1d00*/  @!P1 BRA `(.L_x_24) ;  /* 0x0000000000049947 */ /* 0x000fea0003800000 */
[----:B------:R-:W-:Y:S01]  /*1d10*/  BPT.TRAP 0x1 ;  /* 0x000000040000795c */ /* 0x000fe20000300000 */
.L_x_24:
[----:B-1----:R-:W-:Y:S05]  /*1d20*/  @P0 BRA `(.L_x_25) ;  /* 0x0000000000080947 */ /* 0x002fea0003800000 */
[----:B------:R-:W1:Y:S02]  /*1d30*/  SYNCS.PHASECHK.TRANS64.TRYWAIT P0, [UR9], R15 ;  /* 0x0000000fff0075a7 */ /* 0x000e640008000149 */
[----:B-1----:R-:W-:Y:S05]  /*1d40*/  @!P0 BRA `(.L_x_26) ;  /* 0x0000004400ec8947 */ /* 0x002fea0003800000 */
.L_x_25:
[----:B------:R-:W-:Y:S01]  /*1d50*/  UISETP.NE.AND UP0, UPT, UR7, URZ, UPT ;  /* 0x0000003f0700728c */ /* 0x000fe2000bf05270 */
[----:B------:R-:W-:Y:S01]  /*1d60*/  WARPGROUP.ARRIVE ;  /* 0x00000000000079c5 */ /* 0x000fe20000000000 */
[----:B------:R-:W-:Y:S02]  /*1d70*/  ULEA UR10, UR19, UR18, 0x7 ;  /* 0x00000012130a7291 */ /* 0x000fe4000f8e383f */
[----:B------:R-:W-:Y:S01]  /*1d80*/  USEL UR8, UR8, URZ, !UP0 ;  /* 0x0000003f08087287 */ /* 0x000fe2000c000000 */
[----:B------:R-:W-:Y:S01]  /*1d90*/  UMOV UR9, 0xc0000010 ;  /* 0xc000001000097882 */ /* 0x000fe20000000000 */
[----:B------:R-:W-:Y:S02]  /*1da0*/  UMOV UR11, 0xc0000010 ;  /* 0xc0000010000b7882 */ /* 0x000fe40000000000 */
[----:B------:R-:W-:Y:S02]  /*1db0*/  UISETP.NE.U32.AND UP0, UPT, UR8, URZ, UPT ;  /* 0x0000003f0800728c */ /* 0x000fe4000bf05070 */
[----:B------:R-:W-:-:S02]  /*1dc0*/  ULEA UR8, UR19, UR17, 0x7 ;  /* 0x0000001113087291 */ /* 0x000fc4000f8e383f */
[----:B------:R-:W-:-:S07]  /*1dd0*/  UIADD3 UR6, UR6, 0x1, URZ ;  /* 0x0000000106067890 */ /* 0x000fce000fffe03f */
[----:B------:R-:W-:Y:S01]  /*1de0*/  QGMMA.64x64x32.F32.E4M3.E4M3 R24, gdesc[UR8], R24, UP0, gsb0 ;  /* 0x00e00000081879f3 */ /* 0x000fe2000b800818 */
[----:B------:R-:W-:-:S04]  /*1df0*/  UISETP.NE.AND UP0, UPT, UR6, UR26, UPT ;  /* 0x0000001a0600728c */ /* 0x000fc8000bf05270 */
[----:B------:R-:W-:-:S06]  /*1e00*/  USEL UR7, URZ, 0x1, UP0 ;  /* 0x000000013f077887 */ /* 0x000fcc0008000000 */
[----:B------:R-:W-:Y:S01]  /*1e10*/  ISETP.NE.AND P0, PT, RZ, UR7, PT ;  /* 0x00000007ff007c0c */ /* 0x000fe2000bf05270 */
[----:B------:R-:W-:-:S12]  /*1e20*/  WARPGROUP.DEPBAR.LE gsb0, 0x1 ;  /* 0x00008000000079c5 */ /* 0x000fd80000010100 */
[----:B------:R-:W-:Y:S05]  /*1e30*/  @!P0 BRA `(.L_x_27) ;  /* 0x0000000000888947 */ /* 0x000fea0003800000 */
[----:B------:R-:W-:Y:S02]  /*1e40*/  WARPGROUP.DEPBAR.LE gsb0, 0x0 ;  /* 0x00008000000079c5 */ /* 0x000fe40000010000 */
[----:B------:R-:W-:-:S01]  /*1e50*/  FADD R85, R24, R85 ;  /* 0x0000005518557221 */ /* 0x000fc20000000000 */
[----:B------:R-:W-:Y:S01]  /*1e60*/  FADD R84, R25, R84 ;  /* 0x0000005419547221 */ /* 0x000fe20000000000 */
        /* <DEDUP_REMOVED lines=30> */
[----:B------:R-:W-:-:S06]  /*2050*/  UMOV UR6, URZ ;  /* 0x0000003f00067c82 */ /* 0x000fcc0008000000 */
.L_x_27:
[----:B------:R-:W-:Y:S05]  /*2060*/  @!P1 BRA `(.L_x_28) ;  /* 0x0000000000049947 */ /* 0x000fea0003800000 */
[----:B------:R-:W-:Y:S01]  /*2070*/  BPT.TRAP 0x1 ;  /* 0x000000040000795c */ /* 0x000fe20000300000 */
.L_x_28:
[----:B------:R-:W-:Y:S01]  /*2080*/  ULEA UR8, UR22, UR12, 0x3 ;  /* 0x0000000c16087291 */ /* 0x000fe2000f8e183f */
[----:B------:R-:W-:-:S03]  /*2090*/  ISETP.GT.U32.AND P0, PT, R7, 0x1, PT ;  /* 0x000000010700780c */ /* 0x000fc60003f04070 */
[----:B------:R-:W-:-:S04]  /*20a0*/  UIADD3 UR8, UR8, 0x28, URZ ;  /* 0x0000002808087890 */ /* 0x000fc8000fffe03f */
[----:B------:R-:W-:-:S09]  /*20b0*/  UPRMT UR8, URZ, 0x654, UR8 ;  /* 0x000006543f087896 */ /* 0x000fd20008000008 */
[----:B------:R-:W-:Y:S01]  /*20c0*/  SYNCS.ARRIVE.TRANS64.RED.A1T0 RZ, [UR8], RZ ;  /* 0x000000ffffff79a7 */ /* 0x000fe20008100408 */
[----:B------:R-:W-:Y:S05]  /*20d0*/  @P0 BRA `(.L_x_29) ;  /* 0x0000000000040947 */ /* 0x000fea0003800000 */
[----:B------:R-:W-:Y:S01]  /*20e0*/  BPT.TRAP 0x1 ;  /* 0x000000040000795c */ /* 0x000fe20000300000 */
.L_x_29:
[----:B------:R-:W-:Y:S01]  /*20f0*/  UIADD3 UR19, UR19, 0x1, URZ ;  /* 0x0000000113137890 */ /* 0x000fe2000fffe03f */
[C---:B------:R-:W-:Y:S01]  /*2100*/  ISETP.GT.AND P0, PT, R14.reuse, 0x1, PT ;  /* 0x000000010e00780c */ /* 0x040fe20003f04270 */
[----:B------:R-:W-:Y:S01]  /*2110*/  UIADD3 UR22, UR22, 0x1, URZ ;  /* 0x0000000116167890 */ /* 0x000fe2000fffe03f */
[----:B------:R-:W-:Y:S01]  /*2120*/  VIADD R14, R14, 0xffffffff ;  /* 0xffffffff0e0e7836 */ /* 0x000fe20000000000 */
[----:B------:R-:W-:Y:S02]  /*2130*/  UISETP.NE.AND UP0, UPT, UR19, 0x5, UPT ;  /* 0x000000051300788c */ /* 0x000fe4000bf05270 */
[----:B------:R-:W-:Y:S02]  /*2140*/  UISETP.NE.AND UP1, UPT, UR22, 0x5, UPT ;  /* 0x000000051600788c */ /* 0x000fe4000bf25270 */
[----:B------:R-:W-:Y:S02]  /*2150*/  USEL UR8, URZ, 0x1, UP0 ;  /* 0x000000013f087887 */ /* 0x000fe40008000000 */
[----:B------:R-:W-:-:S02]  /*2160*/  USEL UR19, UR19, URZ, UP0 ;  /* 0x0000003f13137287 */ /* 0x000fc40008000000 */
[----:B------:R-:W-:Y:S02]  /*2170*/  USEL UR22, UR22, URZ, UP1 ;  /* 0x0000003f16167287 */ /* 0x000fe40008800000 */
[----:B------:R-:W-:Y:S01]  /*2180*/  LOP3.LUT R17, R17, UR8, RZ, 0x3c, !PT ;  /* 0x0000000811117c12 */ /* 0x000fe2000f8e3cff */
[----:B------:R-:W-:Y:S01]  /*2190*/  UMOV UR8, 0x1 ;  /* 0x0000000100087882 */ /* 0x000fe20000000000 */
[----:B------:R-:W-:Y:S08]  /*21a0*/  @P0 BRA `(.L_x_30) ;  /* 0xfffffff800bc0947 */ /* 0x000ff0000383ffff */
.L_x_22:
[----:B------:R-:W-:Y:S01]  /*21b0*/  UISETP.NE.AND UP0, UPT, UR6, URZ, UPT ;  /* 0x0000003f0600728c */ /* 0x000fe2000bf05270 */
[----:B01----:R-:W0:Y:S01]  /*21c0*/  LDC R14, c[0x0][0x28c] ;  /* 0x0000a300ff0e7b82 */ /* 0x003e220000000800 */
[----:B------:R-:W-:Y:S02]  /*21d0*/  IMAD.U32 R15, RZ, RZ, UR25 ;  /* 0x00000019ff0f7e24 */ /* 0x000fe4000f8e00ff */
[----:B------:R-:W-:-:S06]  /*21e0*/  USEL UR6, URZ, 0x1, !UP0 ;  /* 0x000000013f067887 */ /* 0x000fcc000c000000 */
[----:B------:R-:W-:-:S13]  /*21f0*/  ISETP.NE.AND P0, PT, RZ, UR6, PT ;  /* 0x00000006ff007c0c */ /* 0x000fda000bf05270 */
[----:B------:R-:W-:Y:S05]  /*2200*/  @!P0 BRA `(.L_x_31) ;  /* 0x0000000000848947 */ /* 0x000fea0003800000 */
[----:B------:R-:W-:Y:S02]  /*2210*/  WARPGROUP.DEPBAR.LE gsb0, 0x0 ;  /* 0x00008000000079c5 */ /* 0x000fe40000010000 */
[----:B------:R-:W-:Y:S01]  /*2220*/  FADD R85, R24, R85 ;  /* 0x0000005518557221 */ /* 0x000fe20000000000 */
        /* <DEDUP_REMOVED lines=30> */
[----:B------:R-:W-:-:S07]  /*2410*/  FADD R22, R22, R55 ;  /* 0x0000003716167221 */ /* 0x000fce0000000000 */
.L_x_31:
[----:B0-----:R-:W-:Y:S01]  /*2420*/  ISETP.GE.AND P0, PT, R14, 0x1, PT ;  /* 0x000000010e00780c */ /* 0x001fe20003f06270 */
[----:B------:R0:W-:Y:S01]  /*2430*/  SYNCS.ARRIVE.TRANS64.A1T0 RZ, [R15+UR24], RZ ;  /* 0x000000ff0fff79a7 */ /* 0x0001e20008100018 */
[----:B------:R-:W-:-:S11]  /*2440*/  WARPGROUP.DEPBAR.LE gsb0, 0x0 ;  /* 0x00008000000079c5 */ /* 0x000fd60000010000 */
[----:B------:R-:W-:Y:S05]  /*2450*/  @!P0 BRA `(.L_x_32) ;  /* 0x0000000000388947 */ /* 0x000fea0003800000 */
[----:B------:R-:W-:-:S13]  /*2460*/  ISETP.NE.AND P0, PT, R86, 0x3, PT ;  /* 0x000000035600780c */ /* 0x000fda0003f05270 */
[----:B------:R-:W-:Y:S05]  /*2470*/  @!P0 BRA `(.L_x_33) ;  /* 0x0000000000048947 */ /* 0x000fea0003800000 */
[----:B------:R-:W-:Y:S01]  /*2480*/  BPT.TRAP 0x1 ;  /* 0x000000040000795c */ /* 0x000fe20000300000 */
.L_x_33:
[----:B------:R-:W-:Y:S01]  /*2490*/  UIADD3 UR8, UR14, UR5, URZ ;  /* 0x000000050e087290 */ /* 0x000fe2000fffe03f */
[----:B------:R-:W-:-:S03]  /*24a0*/  ISETP.GT.U32.AND P0, PT, R7, 0x1, PT ;  /* 0x000000010700780c */ /* 0x000fc60003f04070 */
[----:B------:R-:W-:-:S04]  /*24b0*/  UIMAD.WIDE.U32 UR6, UR8, -0x33333333, URZ ;  /* 0xcccccccd080678a5 */ /* 0x000fc8000f8e003f */
[----:B------:R-:W-:-:S04]  /*24c0*/  USHF.R.U32.HI UR6, URZ, 0x2, UR7 ;  /* 0x000000023f067899 */ /* 0x000fc80008011607 */
[----:B------:R-:W-:-:S04]  /*24d0*/  UIMAD UR8, UR6, -0x5, UR8 ;  /* 0xfffffffb060878a4 */ /* 0x000fc8000f8e0208 */
[----:B------:R-:W-:-:S04]  /*24e0*/  ULEA UR8, UR8, UR12, 0x3 ;  /* 0x0000000c08087291 */ /* 0x000fc8000f8e183f */
[----:B------:R-:W-:-:S04]  /*24f0*/  UIADD3 UR8, UR8, 0x28, URZ ;  /* 0x0000002808087890 */ /* 0x000fc8000fffe03f */
[----:B------:R-:W-:-:S09]  /*2500*/  UPRMT UR8, URZ, 0x654, UR8 ;  /* 0x000006543f087896 */ /* 0x000fd20008000008 */
[----:B------:R-:W-:Y:S01]  /*2510*/  SYNCS.ARRIVE.TRANS64.RED.A1T0 RZ, [UR8], RZ ;  /* 0x000000ffffff79a7 */ /* 0x000fe20008100408 */
[----:B------:R-:W-:Y:S05]  /*2520*/  @P0 BRA `(.L_x_32) ;  /* 0x0000000000040947 */ /* 0x000fea0003800000 */
[----:B------:R-:W-:Y:S01]  /*2530*/  BPT.TRAP 0x1 ;  /* 0x000000040000795c */ /* 0x000fe20000300000 */
.L_x_32:
[----:B------:R-:W-:Y:S01]  /*2540*/  SHF.L.U32 R14, R87, 0x1f, RZ ;  /* 0x0000001f570e7819 */ /* 0x000fe200000006ff */
[----:B------:R-:W-:Y:S01]  /*2550*/  UIADD3 UR5, UR23, UR5, URZ ;  /* 0x0000000517057290 */ /* 0x000fe2000fffe03f */
[----:B------:R-:W1:Y:S01]  /*2560*/  LDC R29, c[0x0][0x288] ;  /* 0x0000a200ff1d7b82 */ /* 0x000e620000000800 */
[----:B------:R-:W-:Y:S01]  /*2570*/  UISETP.GE.U32.AND UP1, UPT, UR23, 0x5, UPT ;  /* 0x000000051700788c */ /* 0x000fe2000bf26070 */
[----:B------:R-:W-:Y:S01]  /*2580*/  IMAD.SHL.U32 R20, R18, 0x2, RZ ;  /* 0x0000000212147824 */ /* 0x000fe200078e00ff */
[----:B------:R-:W-:Y:S02]  /*2590*/  UISETP.GT.U32.AND UP0, UPT, UR5, 0x4, UPT ;  /* 0x000000040500788c */ /* 0x000fe4000bf04070 */
[----:B------:R-:W-:Y:S02]  /*25a0*/  UIMAD.WIDE.U32 UR6, UR5, -0x33333333, URZ ;  /* 0xcccccccd050678a5 */ /* 0x000fe4000f8e003f */
[----:B------:R-:W-:Y:S01]  /*25b0*/  UISETP.LT.U32.AND UP0, UPT, UR23, 0x5, UP0 ;  /* 0x000000051700788c */ /* 0x000fe20008701070 */
[----:B------:R-:W2:Y:S01]  /*25c0*/  SYNCS.PHASECHK.TRANS64.TRYWAIT P0, [UR15+0x8], R14 ;  /* 0x0000080eff0075a7 */ /* 0x000ea2000800014f */
[----:B------:R-:W-:Y:S01]  /*25d0*/  USHF.R.U32.HI UR6, URZ, 0x2, UR7 ;  /* 0x000000023f067899 */ /* 0x000fe20008011607 */
[----:B------:R-:W-:Y:S01]  /*25e0*/  SHF.R.S32.HI R21, RZ, 0x1f, R20 ;  /* 0x0000001fff157819 */ /* 0x000fe20000011414 */
[----:B------:R-:W-:-:S02]  /*25f0*/  USEL UR8, URZ, 0x1, !UP0 ;  /* 0x000000013f087887 */ /* 0x000fc4000c000000 */
[----:B------:R-:W-:Y:S02]  /*2600*/  UIMAD UR5, UR6, -0x5, UR5 ;  /* 0xfffffffb060578a4 */ /* 0x000fe4000f8e0205 */
[----:B------:R-:W-:-:S04]  /*2610*/  ULOP3.LUT UR4, UR4, UR8, URZ, 0x3c, !UPT ;  /* 0x0000000804047292 */ /* 0x000fc8000f8e3c3f */
[----:B------:R-:W-:Y:S01]  /*2620*/  @UP1 ULOP3.LUT UR4, UR4, 0x1, UR6, 0x78, !UPT ;  /* 0x0000000104041892 */ /* 0x000fe2000f8e7806 */
[----:B-12---:R-:W-:Y:S11]  /*2630*/  @!P0 BRA `(.L_x_34) ;  /* 0x0000003c00c88947 */ /* 0x006ff60003800000 */
.L_x_129:
[----:B------:R-:W-:Y:S01]  /*2640*/  IMAD.SHL.U32 R31, R4, 0x40, RZ ;  /* 0x00000040041f7824 */ /* 0x000fe200078e00ff */
[----:B------:R-:W-:Y:S01]  /*2650*/  ULDC UR8, c[0x0][0x284] ;  /* 0x0000a10000087ab9 */ /* 0x000fe20000000800 */
[----:B------:R-:W-:Y:S01]  /*2660*/  IMAD.SHL.U32 R4, R6, 0x40, RZ ;  /* 0x0000004006047824 */ /* 0x000fe200078e00ff */
[----:B------:R-:W-:Y:S01]  /*2670*/  SHF.R.S32.HI R30, RZ, 0x1f, R5 ;  /* 0x0000001fff1e7819 */ /* 0x000fe20000011405 */
[----:B------:R-:W-:Y:S01]  /*2680*/  ULDC.64 UR6, c[0x0][0x5d0] ;  /* 0x0001740000067ab9 */ /* 0x000fe20000000a00 */
[----:B------:R-:W-:Y:S01]  /*2690*/  SHF.R.S32.HI R28, RZ, 0x1f, R31 ;  /* 0x0000001fff1c7819 */ /* 0x000fe2000001141f */
[----:B0-----:R-:W-:Y:S01]  /*26a0*/  IMAD.WIDE.U32 R14, R5, UR6, R20 ;  /* 0x00000006050e7c25 */ /* 0x001fe2000f8e0014 */
[----:B------:R-:W-:-:S03]  /*26b0*/  ISETP.GE.AND P0, PT, R4, UR8, PT ;  /* 0x0000000804007c0c */ /* 0x000fc6000bf06270 */
[----:B------:R-:W-:Y:S01]  /*26c0*/  IMAD R16, R30, UR6, RZ ;  /* 0x000000061e107c24 */ /* 0x000fe2000f8e02ff */
[C---:B------:R-:W-:Y:S02]  /*26d0*/  ISETP.GE.OR P0, PT, R31.reuse, R29, P0 ;  /* 0x0000001d1f00720c */ /* 0x040fe40000706670 */
[----:B------:R-:W-:Y:S01]  /*26e0*/  IADD3 R14, P1, R31, R14, RZ ;  /* 0x0000000e1f0e7210 */ /* 0x000fe20007f3e0ff */
[----:B------:R-:W-:-:S05]  /*26f0*/  IMAD R17, R5, UR7, R16 ;  /* 0x0000000705117c24 */ /* 0x000fca000f8e0210 */
[----:B------:R-:W-:-:S05]  /*2700*/  IADD3.X R15, R28, R15, R17, P1, !PT ;  /* 0x0000000f1c0f7210 */ /* 0x000fca0000ffe411 */
[----:B------:R-:W-:Y:S05]  /*2710*/  @P0 BRA `(.L_x_35) ;  /* 0x0000002400a80947 */ /* 0x000fea0003800000 */
[----:B------:R-:W0:Y:S01]  /*2720*/  LDC.64 R24, c[0x0][0x5c8] ;  /* 0x00017200ff187b82 */ /* 0x000e220000000a00 */
[----:B------:R-:W-:Y:S01]  /*2730*/  IMAD.WIDE R26, R6, 0x40, R10 ;  /* 0x00000040061a7825 */ /* 0x000fe200078e020a */
[----:B------:R-:W-:Y:S01]  /*2740*/  ULDC.64 UR6, c[0x0][0x5c0] ;  /* 0x0001700000067ab9 */ /* 0x000fe20000000a00 */
[----:B------:R-:W-:Y:S02]  /*2750*/  BSSY B0, `(.L_x_35) ;  /* 0x0000266000007945 */ /* 0x000fe40003800000 */
[-C--:B0-----:R-:W-:Y:S02]  /*2760*/  IMAD R6, R27, R24.reuse, RZ ;  /* 0x000000181b067224 */ /* 0x081fe400078e02ff */
[----:B------:R-:W-:-:S04]  /*2770*/  IMAD.WIDE.U32 R14, R26, R24, R14 ;  /* 0x000000181a0e7225 */ /* 0x000fc800078e000e */
[----:B------:R-:W-:Y:S01]  /*2780*/  IMAD R17, R26, R25, R6 ;  /* 0x000000191a117224 */ /* 0x000fe200078e0206 */
[----:B------:R-:W-:Y:S02]  /*2790*/  LEA R16, P0, R24, R14, 0x3 ;  /* 0x0000000e18107211 */ /* 0x000fe400078018ff */
[----:B------:R-:W-:Y:S01]  /*27a0*/  IADD3 R14, P1, R14, UR6, RZ ;  /* 0x000000060e0e7c10 */ /* 0x000fe2000ff3e0ff */
[----:B------:R-:W-:Y:S01]  /*27b0*/  IMAD.IADD R17, R15, 0x1, R17 ;  /* 0x000000010f117824 */ /* 0x000fe200078e0211 */
[----:B------:R-:W-:-:S04]  /*27c0*/  IADD3 R16, P2, R16, UR6, RZ ;  /* 0x0000000610107c10 */ /* 0x000fc8000ff5e0ff */
[----:B------:R-:W-:Y:S01]  /*27d0*/  LEA.HI.X R6, R24, R17, R25, 0x3, P0 ;  /* 0x0000001118067211 */ /* 0x000fe200000f1c19 */
[----:B------:R-:W-:Y:S01]  /*27e0*/  IMAD R24, R18, -0x2, R29 ;  /* 0xfffffffe12187824 */ /* 0x000fe200078e021d */
[----:B-----5:R-:W-:Y:S02]  /*27f0*/  FSETP.NEU.AND P0, PT, R13, RZ, PT ;  /* 0x000000ff0d00720b */ /* 0x020fe40003f0d000 */
[----:B------:R-:W-:Y:S01]  /*2800*/  IADD3.X R15, R17, UR7, RZ, P1, !PT ;  /* 0x00000007110f7c10 */ /* 0x000fe20008ffe4ff */
[----:B------:R-:W-:Y:S01]  /*2810*/  IMAD.IADD R24, R24, 0x1, -R31 ;  /* 0x0000000118187824 */ /* 0x000fe200078e0a1f */
[----:B------:R-:W-:Y:S01]  /*2820*/  IADD3.X R17, R6, UR7, RZ, P2, !PT ;  /* 0x0000000706117c10 */ /* 0x000fe200097fe4ff */
[----:B------:R-:W-:-:S08]  /*2830*/  IMAD.IADD R6, R19, 0x1, -R4 ;  /* 0x0000000113067824 */ /* 0x000fd000078e0a04 */
[----:B------:R-:W-:Y:S05]  /*2840*/  @!P0 BRA `(.L_x_36) ;  /* 0x0000001c00188947 */ /* 0x000fea0003800000 */
[----:B------:R-:W-:Y:S01]  /*2850*/  ULDC.64 UR6, c[0x0][0x5b8] ;  /* 0x00016e0000067ab9 */ /* 0x000fe20000000a00 */
[----:B------:R-:W-:Y:S01]  /*2860*/  ULDC.64 UR8, c[0x0][0x5a8] ;  /* 0x00016a0000087ab9 */ /* 0x000fe20000000a00 */
[----:B------:R-:W-:Y:S01]  /*2870*/  IMAD.WIDE.U32 R20, R5, UR6, R20 ;  /* 0x0000000605147c25 */ /* 0x000fe2000f8e0014 */
[----:B------:R-:W-:Y:S03]  /*2880*/  BSSY B1, `(.L_x_37) ;  /* 0x0000010000017945 */ /* 0x000fe60003800000 */
[----:B------:R-:W-:Y:S01]  /*2890*/  IMAD R4, R30, UR6, RZ ;  /* 0x000000061e047c24 */ /* 0x000fe2000f8e02ff */
[----:B------:R-:W-:-:S03]  /*28a0*/  IADD3 R20, P0, R31, R20, RZ ;  /* 0x000000141f147210 */ /* 0x000fc60007f1e0ff */
[----:B------:R-:W-:Y:S01]  /*28b0*/  IMAD R5, R5, UR7, R4 ;  /* 0x0000000705057c24 */ /* 0x000fe2000f8e0204 */
[----:B------:R-:W-:Y:S02]  /*28c0*/  ULDC.64 UR6, c[0x0][0x5b0] ;  /* 0x00016c0000067ab9 */ /* 0x000fe40000000a00 */
[----:B------:R-:W-:Y:S02]  /*28d0*/  IMAD R25, R27, UR6, RZ ;  /* 0x000000061b197c24 */ /* 0x000fe4000f8e02ff */
[----:B------:R-:W-:Y:S02]  /*28e0*/  IADD3.X R21, R28, R21, R5, P0, !PT ;  /* 0x000000151c157210 */ /* 0x000fe400007fe405 */
[----:B------:R-:W-:Y:S01]  /*28f0*/  ISETP.GE.AND P0, PT, R24, 0x1, PT ;  /* 0x000000011800780c */ /* 0x000fe20003f06270 */
[C---:B------:R-:W-:Y:S02]  /*2900*/  IMAD R25, R26.reuse, UR7, R25 ;  /* 0x000000071a197c24 */ /* 0x040fe4000f8e0219 */
[----:B------:R-:W-:Y:S01]  /*2910*/  IMAD.WIDE.U32 R4, R26, UR6, R20 ;  /* 0x000000061a047c25 */ /* 0x000fe2000f8e0014 */
[----:B------:R-:W-:-:S02]  /*2920*/  ISETP.LT.OR P3, PT, R6, 0x1, !P0 ;  /* 0x000000010600780c */ /* 0x000fc40004761670 */
[----:B------:R-:W-:-:S04]  /*2930*/  IADD3 R4, P1, R4, UR8, RZ ;  /* 0x0000000804047c10 */ /* 0x000fc8000ff3e0ff */
[--C-:B------:R-:W-:Y:S02]  /*2940*/  IADD3.X R5, R5, UR9, R25.reuse, P1, !PT ;  /* 0x0000000905057c10 */ /* 0x100fe40008ffe419 */
[----:B------:R-:W-:-:S05]  /*2950*/  PRMT R25, RZ, 0x7610, R25 ;  /* 0x00007610ff197816 */ /* 0x000fca0000000019 */
[----:B------:R-:W-:Y:S05]  /*2960*/  @P3 BRA `(.L_x_38) ;  /* 0x0000000000043947 */ /* 0x000fea0003800000 */
[----:B------:R0:W5:Y:S02]  /*2970*/  LDG.E.U8 R25, desc[UR20][R4.64] ;  /* 0x0000001404197981 */ /* 0x000164000c1e1100 */
.L_x_38:
[----:B------:R-:W-:Y:S05]  /*2980*/  BSYNC B1 ;  /* 0x0000000000017941 */ /* 0x000fea0003800000 */
.L_x_37:
[----:B-----5:R-:W-:Y:S01]  /*2990*/  LOP3.LUT R25, R25, 0xff, RZ, 0xc0, !PT ;  /* 0x000000ff19197812 */ /* 0x020fe200078ec0ff */
[----:B------:R-:W-:Y:S01]  /*29a0*/  BSSY B1, `(.L_x_39) ;  /* 0x000000c000017945 */ /* 0x000fe20003800000 */
[----:B------:R-:W-:Y:S02]  /*29b0*/  ISETP.GE.AND P1, PT, R24, 0x2, PT ;  /* 0x000000021800780c */ /* 0x000fe40003f26270 */
[----:B------:R-:W-:Y:S02]  /*29c0*/  F2FP.F16.E4M3.UNPACK_B R25, R25 ;  /* 0x00000019ff19723e */ /* 0x000fe400020006ff */
[----:B------:R-:W-:-:S03]  /*29d0*/  ISETP.LT.OR P2, PT, R6, 0x1, !P1 ;  /* 0x000000010600780c */ /* 0x000fc60004f41670 */
[----:B------:R-:W-:Y:S01]  /*29e0*/  HADD2.F32 R28, -RZ, R25.H0_H0 ;  /* 0x20000019ff1c7230 */ /* 0x000fe20000004100 */
[----:B------:R-:W-:-:S04]  /*29f0*/  PRMT R25, RZ, 0x7610, R25 ;  /* 0x00007610ff197816 */ /* 0x000fc80000000019 */
[----:B------:R-:W-:-:S04]  /*2a00*/  FMUL R28, R28, R13 ;  /* 0x0000000d1c1c7220 */ /* 0x000fc80000400000 */
[----:B------:R-:W-:-:S05]  /*2a10*/  FFMA R28, R85, R12, R28 ;  /* 0x0000000c551c7223 */ /* 0x000fca000000001c */
[----:B------:R-:W-:-:S05]  /*2a20*/  F2FP.SATFINITE.E4M3.F32.PACK_AB_MERGE_C R29, RZ, R28, RZ ;  /* 0x0000001cff1d723e */ /* 0x000fca00048070ff */
[----:B------:R1:W-:Y:S01]  /*2a30*/  @!P3 STG.E.U8 desc[UR20][R14.64], R29 ;  /* 0x0000001d0e00b986 */ /* 0x0003e2000c101114 */
[----:B------:R-:W-:Y:S05]  /*2a40*/  @P2 BRA `(.L_x_40) ;  /* 0x0000000000042947 */ /* 0x000fea0003800000 */
[----:B------:R2:W5:Y:S02]  /*2a50*/  LDG.E.U8 R25, desc[UR20][R4.64+0x1] ;  /* 0x0000011404197981 */ /* 0x000564000c1e1100 */
.L_x_40:
[----:B------:R-:W-:Y:S05]  /*2a60*/  BSYNC B1 ;  /* 0x0000000000017941 */ /* 0x000fea0003800000 */
.L_x_39:
[----:B-----5:R-:W-:Y:S01]  /*2a70*/  LOP3.LUT R25, R25, 0xff, RZ, 0xc0, !PT ;  /* 0x000000ff19197812 */ /* 0x020fe200078ec0ff */
[----:B------:R-:W-:Y:S01]  /*2a80*/  BSSY B1, `(.L_x_41) ;  /* 0x0000012000017945 */ /* 0x000fe20003800000 */
[----:B-1----:R-:W-:Y:S02]  /*2a90*/  IADD3 R29, P3, R26, 0x8, RZ ;  /* 0x000000081a1d7810 */ /* 0x002fe40007f7e0ff */
[----:B------:R-:W-:Y:S02]  /*2aa0*/  F2FP.F16.E4M3.UNPACK_B R25, R25 ;  /* 0x00000019ff19723e */ /* 0x000fe400020006ff */
[----:B------:R-:W-:Y:S01]  /*2ab0*/  ISETP.LT.OR P0, PT, R6, 0x9, !P0 ;  /* 0x000000090600780c */ /* 0x000fe20004701670 */
[----:B------:R-:W-:Y:S02]  /*2ac0*/  IMAD.X R27, RZ, RZ, R27, P3 ;  /* 0x000000ffff1b7224 */ /* 0x000fe400018e061b */
[----:B------:R-:W-:Y:S02]  /*2ad0*/  HADD2.F32 R26, -RZ, R25.H0_H0 ;  /* 0x20000019ff1a7230 */ /* 0x000fe40000004100 */
[----:B------:R-:W-:-:S04]  /*2ae0*/  IMAD.WIDE.U32 R20, R29, UR6, R20 ;  /* 0x000000061d147c25 */ /* 0x000fc8000f8e0014 */
[----:B------:R-:W-:Y:S01]  /*2af0*/  FMUL R25, R26, R13 ;  /* 0x0000000d1a197220 */ /* 0x000fe20000400000 */
[----:B------:R-:W-:Y:S01]  /*2b00*/  IMAD R26, R27, UR6, RZ ;  /* 0x000000061b1a7c24 */ /* 0x000fe2000f8e02ff */
[----:B------:R-:W-:Y:S02]  /*2b10*/  IADD3 R20, P3, R20, UR8, RZ ;  /* 0x0000000814147c10 */ /* 0x000fe4000ff7e0ff */
[----:B------:R-:W-:Y:S01]  /*2b20*/  FFMA R25, R84, R12, R25 ;  /* 0x0000000c54197223 */ /* 0x000fe20000000019 */
[----:B------:R-:W-:-:S04]  /*2b30*/  IMAD R29, R29, UR7, R26 ;  /* 0x000000071d1d7c24 */ /* 0x000fc8000f8e021a */
[----:B------:R-:W-:Y:S02]  /*2b40*/  F2FP.SATFINITE.E4M3.F32.PACK_AB_MERGE_C R27, RZ, R25, RZ ;  /* 0x00000019ff1b723e */ /* 0x000fe400048070ff */
[----:B------:R-:W-:Y:S02]  /*2b50*/  IADD3.X R21, R21, UR9, R29, P3, !PT ;  /* 0x0000000915157c10 */ /* 0x000fe40009ffe41d */
[----:B------:R-:W-:Y:S01]  /*2b60*/  PRMT R25, RZ, 0x7610, R25 ;  /* 0x00007610ff197816 */ /* 0x000fe20000000019 */
[----:B------:R1:W-:Y:S01]  /*2b70*/  @!P2 STG.E.U8 desc[UR20][R14.64+0x1], R27 ;  /* 0x0000011b0e00a986 */ /* 0x0003e2000c101114 */
[----:B------:R-:W-:Y:S05]  /*2b80*/  @P0 BRA `(.L_x_42) ;  /* 0x0000000000040947 */ /* 0x000fea0003800000 */
[----:B------:R3:W5:Y:S02]  /*2b90*/  LDG.E.U8 R25, desc[UR20][R20.64] ;  /* 0x0000001414197981 */ /* 0x000764000c1e1100 */
.L_x_42:
[----:B------:R-:W-:Y:S05]  /*2ba0*/  BSYNC B1 ;  /* 0x0000000000017941 */ /* 0x000fea0003800000 */
.L_x_41:
[----:B-----5:R-:W-:Y:S01]  /*2bb0*/  LOP3.LUT R25, R25, 0xff, RZ, 0xc0, !PT ;  /* 0x000000ff19197812 */ /* 0x020fe200078ec0ff */
[----:B------:R-:W-:Y:S01]  /*2bc0*/  BSSY B1, `(.L_x_43) ;  /* 0x000000b000017945 */ /* 0x000fe20003800000 */
[----:B------:R-:W-:Y:S02]  /*2bd0*/  ISETP.LT.OR P1, PT, R6, 0x9, !P1 ;  /* 0x000000090600780c */ /* 0x000fe40004f21670 */
[----:B------:R-:W-:-:S05]  /*2be0*/  F2FP.F16.E4M3.UNPACK_B R25, R25 ;  /* 0x00000019ff19723e */ /* 0x000fca00020006ff */
[----:B------:R-:W-:Y:S01]  /*2bf0*/  HADD2.F32 R26, -RZ, R25.H0_H0 ;  /* 0x20000019ff1a7230 */ /* 0x000fe20000004100 */
[----:B------:R-:W-:-:S04]  /*2c00*/  PRMT R25, RZ, 0x7610, R25 ;  /* 0x00007610ff197816 */ /* 0x000fc80000000019 */
[----:B------:R-:W-:-:S04]  /*2c10*/  FMUL R26, R26, R13 ;  /* 0x0000000d1a1a7220 */ /* 0x000fc80000400000 */
[----:B------:R-:W-:-:S05]  /*2c20*/  FFMA R26, R83, R12, R26 ;  /* 0x0000000c531a7223 */ /* 0x000fca000000001a */
[----:B-1----:R-:W-:-:S05]  /*2c30*/  F2FP.SATFINITE.E4M3.F32.PACK_AB_MERGE_C R27, RZ, R26, RZ ;  /* 0x0000001aff1b723e */ /* 0x002fca00048070ff */
[----:B------:R1:W-:Y:S01]  /*2c40*/  @!P0 STG.E.U8 desc[UR20][R16.64], R27 ;  /* 0x0000001b10008986 */ /* 0x0003e2000c101114 */
[----:B------:R-:W-:Y:S05]  /*2c50*/  @P1 BRA `(.L_x_44) ;  /* 0x0000000000041947 */ /* 0x000fea0003800000 */
[----:B------:R4:W5:Y:S02]  /*2c60*/  LDG.E.U8 R25, desc[UR20][R20.64+0x1] ;  /* 0x0000011414197981 */ /* 0x000964000c1e1100 */
.L_x_44:
[----:B------:R-:W-:Y:S05]  /*2c70*/  BSYNC B1 ;  /* 0x0000000000017941 */ /* 0x000fea0003800000 */
.L_x_43:
[----:B-----5:R-:W-:Y:S01]  /*2c80*/  LOP3.LUT R25, R25, 0xff, RZ, 0xc0, !PT ;  /* 0x000000ff19197812 */ /* 0x020fe200078ec0ff */
[----:B------:R-:W-:Y:S01]  /*2c90*/  BSSY B1, `(.L_x_45) ;  /* 0x000000c000017945 */ /* 0x000fe20003800000 */
[----:B------:R-:W-:Y:S02]  /*2ca0*/  ISETP.GE.AND P0, PT, R24, 0x9, PT ;  /* 0x000000091800780c */ /* 0x000fe40003f06270 */
[----:B------:R-:W-:Y:S02]  /*2cb0*/  F2FP.F16.E4M3.UNPACK_B R25, R25 ;  /* 0x00000019ff19723e */ /* 0x000fe400020006ff */
[----:B------:R-:W-:-:S03]  /*2cc0*/  ISETP.LT.OR P2, PT, R6, 0x1, !P0 ;  /* 0x000000010600780c */ /* 0x000fc60004741670 */
[----:B------:R-:W-:-:S05]  /*2cd0*/  HADD2.F32 R26, -RZ, R25.H0_H0 ;  /* 0x20000019ff1a7230 */ /* 0x000fca0000004100 */
[----:B------:R-:W-:-:S04]  /*2ce0*/  FMUL R25, R26, R13 ;  /* 0x0000000d1a197220 */ /* 0x000fc80000400000 */
[----:B------:R-:W-:-:S05]  /*2cf0*/  FFMA R25, R82, R12, R25 ;  /* 0x0000000c52197223 */ /* 0x000fca0000000019 */
[----:B-1----:R-:W-:Y:S02]  /*2d00*/  F2FP.SATFINITE.E4M3.F32.PACK_AB_MERGE_C R27, RZ, R25, RZ ;  /* 0x00000019ff1b723e */ /* 0x002fe400048070ff */
[----:B------:R-:W-:-:S03]  /*2d10*/  PRMT R25, RZ, 0x7610, R25 ;  /* 0x00007610ff197816 */ /* 0x000fc60000000019 */
[----:B------:R1:W-:Y:S01]  /*2d20*/  @!P1 STG.E.U8 desc[UR20][R16.64+0x1], R27 ;  /* 0x0000011b10009986 */ /* 0x0003e2000c101114 */
[----:B------:R-:W-:Y:S05]  /*2d30*/  @P2 BRA `(.L_x_46) ;  /* 0x0000000000042947 */ /* 0x000fea0003800000 */
[----:B------:R0:W5:Y:S02]  /*2d40*/  LDG.E.U8 R25, desc[UR20][R4.64+0x8] ;  /* 0x0000081404197981 */ /* 0x000164000c1e1100 */
.L_x_46:
[----:B------:R-:W-:Y:S05]  /*2d50*/  BSYNC B1 ;  /* 0x0000000000017941 */ /* 0x000fea0003800000 */
.L_x_45:
        /* <DEDUP_REMOVED lines=13> */
.L_x_48:
[----:B------:R-:W-:Y:S05]  /*2e30*/  BSYNC B1 ;  /* 0x0000000000017941 */ /* 0x000fea0003800000 */
.L_x_47:
[----:B-----5:R-:W-:Y:S01]  /*2e40*/  LOP3.LUT R25, R25, 0xff, RZ, 0xc0, !PT ;  /* 0x000000ff19197812 */ /* 0x020fe200078ec0ff */
[----:B------:R-:W-:Y:S01]  /*2e50*/  BSSY B1, `(.L_x_49) ;  /* 0x000000b000017945 */ /* 0x000fe20003800000 */
[----:B------:R-:W-:Y:S02]  /*2e60*/  ISETP.LT.OR P0, PT, R6, 0x9, !P0 ;  /* 0x000000090600780c */ /* 0x000fe40004701670 */
[----:B------:R-:W-:-:S05]  /*2e70*/  F2FP.F16.E4M3.UNPACK_B R25, R25 ;  /* 0x00000019ff19723e */ /* 0x000fca00020006ff */
        /* <DEDUP_REMOVED lines=8> */
.L_x_50:
[----:B------:R-:W-:Y:S05]  /*2f00*/  BSYNC B1 ;  /* 0x0000000000017941 */ /* 0x000fea0003800000 */
.L_x_49:
        /* <DEDUP_REMOVED lines=12> */
.L_x_52:
[----:B------:R-:W-:Y:S05]  /*2fd0*/  BSYNC B1 ;  /* 0x0000000000017941 */ /* 0x000fea0003800000 */
.L_x_51:
        /* <DEDUP_REMOVED lines=13> */
.L_x_54:
[----:B------:R-:W-:Y:S05]  /*30b0*/  BSYNC B1 ;  /* 0x0000000000017941 */ /* 0x000fea0003800000 */
.L_x_53:
        /* <DEDUP_REMOVED lines=13> */
.L_x_56:
[----:B------:R-:W-:Y:S05]  /*3190*/  BSYNC B1 ;  /* 0x0000000000017941 */ /* 0x000fea0003800000 */
.L_x_55:
        /* <DEDUP_REMOVED lines=12> */
.L_x_58:
[----:B------:R-:W-:Y:S05]  /*3260*/  BSYNC B1 ;  /* 0x0000000000017941 */ /* 0x000fea0003800000 */
.L_x_57:
        /* <DEDUP_REMOVED lines=12> */
.L_x_60:
[----:B------:R-:W-:Y:S05]  /*3330*/  BSYNC B1 ;  /* 0x0000000000017941 */ /* 0x000fea0003800000 */
.L_x_59:
        /* <DEDUP_REMOVED lines=13> */
.L_x_62:
[----:B------:R-:W-:Y:S05]  /*3410*/  BSYNC B1 ;  /* 0x0000000000017941 */ /* 0x000fea0003800000 */
.L_x_61:
        /* <DEDUP_REMOVED lines=13> */
.L_x_64:
[----:B------:R-:W-:Y:S05]  /*34f0*/  BSYNC B1 ;  /* 0x0000000000017941 */ /* 0x000fea0003800000 */
.L_x_63:
        /* <DEDUP_REMOVED lines=12> */
.L_x_66:
[----:B------:R-:W-:Y:S05]  /*35c0*/  BSYNC B1 ;  /* 0x0000000000017941 */ /* 0x000fea0003800000 */
.L_x_65:
        /* <DEDUP_REMOVED lines=12> */
.L_x_68:
[----:B------:R-:W-:Y:S05]  /*3690*/  BSYNC B1 ;  /* 0x0000000000017941 */ /* 0x000fea0003800000 */
.L_x_67:
        /* <DEDUP_REMOVED lines=13> */
.L_x_70:
[----:B------:R-:W-:Y:S05]  /*3770*/  BSYNC B1 ;  /* 0x0000000000017941 */ /* 0x000fea0003800000 */
.L_x_69:
        /* <DEDUP_REMOVED lines=13> */
.L_x_72:
[----:B------:R-:W-:Y:S05]  /*3850*/  BSYNC B1 ;  /* 0x0000000000017941 */ /* 0x000fea0003800000 */
.L_x_71:
        /* <DEDUP_REMOVED lines=12> */
.L_x_74:
[----:B------:R-:W-:Y:S05]  /*3920*/  BSYNC B1 ;  /* 0x0000000000017941 */ /* 0x000fea0003800000 */
.L_x_73:
        /* <DEDUP_REMOVED lines=12> */
.L_x_76:
[----:B------:R-:W-:Y:S05]  /*39f0*/  BSYNC B1 ;  /* 0x0000000000017941 */ /* 0x000fea0003800000 */
.L_x_75:
        /* <DEDUP_REMOVED lines=13> */
.L_x_78:
[----:B------:R-:W-:Y:S05]  /*3ad0*/  BSYNC B1 ;  /* 0x0000000000017941 */ /* 0x000fea0003800000 */
.L_x_77:
        /* <DEDUP_REMOVED lines=13> */
.L_x_80:
[----:B------:R-:W-:Y:S05]  /*3bb0*/  BSYNC B1 ;  /* 0x0000000000017941 */ /* 0x000fea0003800000 */
.L_x_79:
        /* <DEDUP_REMOVED lines=12> */
.L_x_82:
[----:B------:R-:W-:Y:S05]  /*3c80*/  BSYNC B1 ;  /* 0x0000000000017941 */ /* 0x000fea0003800000 */
.L_x_81:
        /* <DEDUP_REMOVED lines=12> */
.L_x_84:
[----:B------:R-:W-:Y:S05]  /*3d50*/  BSYNC B1 ;  /* 0x0000000000017941 */ /* 0x000fea0003800000 */
.L_x_83:
        /* <DEDUP_REMOVED lines=13> */
.L_x_86:
[----:B------:R-:W-:Y:S05]  /*3e30*/  BSYNC B1 ;  /* 0x0000000000017941 */ /* 0x000fea0003800000 */
.L_x_85:
        /* <DEDUP_REMOVED lines=13> */
.L_x_88:
[----:B------:R-:W-:Y:S05]  /*3f10*/  BSYNC B1 ;  /* 0x0000000000017941 */ /* 0x000fea0003800000 */
.L_x_87:
        /* <DEDUP_REMOVED lines=12> */
.L_x_90:
[----:B------:R-:W-:Y:S05]  /*3fe0*/  BSYNC B1 ;  /* 0x0000000000017941 */ /* 0x000fea0003800000 */
.L_x_89:
        /* <DEDUP_REMOVED lines=12> */
.L_x_92:
[----:B------:R-:W-:Y:S05]  /*40b0*/  BSYNC B1 ;  /* 0x0000000000017941 */ /* 0x000fea0003800000 */
.L_x_91:
        /* <DEDUP_REMOVED lines=13> */
.L_x_94:
[----:B------:R-:W-:Y:S05]  /*4190*/  BSYNC B1 ;  /* 0x0000000000017941 */ /* 0x000fea0003800000 */
.L_x_93:
[----:B-----5:R-:W-:Y:S01]  /*41a0*/  LOP3.LUT R25, R25, 0xff, RZ, 0xc0, !PT ;  /* 0x000000ff19197812 */ /* 0x020fe200078ec0ff */
[----:B------:R-:W-:Y:S01]  /*41b0*/  BSSY B1, `(.L_x_95) ;  /* 0x000000c000017945 */ /* 0x000fe20003800000 */
[----:B------:R-:W-:Y:S02]  /*41c0*/  ISETP.GE.AND P1, PT, R24, 0x3a, PT ;  /* 0x0000003a1800780c */ /* 0x000fe40003f26270 */
[----:B------:R-:W-:Y:S02]  /*41d0*/  F2FP.F16.E4M3.UNPACK_B R25, R25 ;  /* 0x00000019ff19723e */ /* 0x000fe400020006ff */
[----:B------:R-:W-:Y:S02]  /*41e0*/  ISETP.LT.OR P3, PT, R6, 0x1, !P1 ;  /* 0x000000010600780c */ /* 0x000fe40004f61670 */
[----:B------:R-:W-:Y:S01]  /*41f0*/  PRMT R24, RZ, 0x7610, R24 ;  /* 0x00007610ff187816 */ /* 0x000fe20000000018 */
[----:B------:R-:W-:-:S05]  /*4200*/  HADD2.F32 R26, -RZ, R25.H0_H0 ;  /* 0x20000019ff1a7230 */ /* 0x000fca0000004100 */
[----:B------:R-:W-:-:S04]  /*4210*/  FMUL R26, R26, R13 ;  /* 0x0000000d1a1a7220 */ /* 0x000fc80000400000 */
[----:B------:R-:W-:-:S05]  /*4220*/  FFMA R26, R57, R12, R26 ;  /* 0x0000000c391a7223 */ /* 0x000fca000000001a */
[----:B------:R-:W-:-:S05]  /*4230*/  F2FP.SATFINITE.E4M3.F32.PACK_AB_MERGE_C R25, RZ, R26, RZ ;  /* 0x0000001aff19723e */ /* 0x000fca00048070ff */
[----:B------:R0:W-:Y:S01]  /*4240*/  @!P2 STG.E.U8 desc[UR20][R14.64+0x38], R25 ;  /* 0x000038190e00a986 */ /* 0x0001e2000c101114 */
[----:B------:R-:W-:Y:S05]  /*4250*/  @P3 BRA `(.L_x_96) ;  /* 0x0000000000043947 */ /* 0x000fea0003800000 */
[----:B------:R0:W5:Y:S02]  /*4260*/  LDG.E.U8 R24, desc[UR20][R4.64+0x39] ;  /* 0x0000391404187981 */ /* 0x000164000c1e1100 */
.L_x_96:
[----:B------:R-:W-:Y:S05]  /*4270*/  BSYNC B1 ;  /* 0x0000000000017941 */ /* 0x000fea0003800000 */
.L_x_95:
[----:B-----5:R-:W-:Y:S01]  /*4280*/  LOP3.LUT R24, R24, 0xff, RZ, 0xc0, !PT ;  /* 0x000000ff18187812 */ /* 0x020fe200078ec0ff */
[----:B------:R-:W-:Y:S01]  /*4290*/  BSSY B1, `(.L_x_97) ;  /* 0x000000b000017945 */ /* 0x000fe20003800000 */
[----:B------:R-:W-:Y:S02]  /*42a0*/  ISETP.LT.OR P0, PT, R6, 0x9, !P0 ;  /* 0x000000090600780c */ /* 0x000fe40004701670 */
[----:B------:R-:W-:Y:S02]  /*42b0*/  F2FP.F16.E4M3.UNPACK_B R24, R24 ;  /* 0x00000018ff18723e */ /* 0x000fe400020006ff */
[----:B0-2---:R-:W-:-:S03]  /*42c0*/  PRMT R4, RZ, 0x7610, R4 ;  /* 0x00007610ff047816 */ /* 0x005fc60000000004 */
[----:B------:R-:W-:-:S05]  /*42d0*/  HADD2.F32 R24, -RZ, R24.H0_H0 ;  /* 0x20000018ff187230 */ /* 0x000fca0000004100 */
[----:B------:R-:W-:-:S04]  /*42e0*/  FMUL R5, R24, R13 ;  /* 0x0000000d18057220 */ /* 0x000fc80000400000 */
[----:B------:R-:W-:-:S05]  /*42f0*/  FFMA R5, R56, R12, R5 ;  /* 0x0000000c38057223 */ /* 0x000fca0000000005 */
[----:B------:R-:W-:-:S05]  /*4300*/  F2FP.SATFINITE.E4M3.F32.PACK_AB_MERGE_C R5, RZ, R5, RZ ;  /* 0x00000005ff05723e */ /* 0x000fca00048070ff */
[----:B------:R0:W-:Y:S01]  /*4310*/  @!P3 STG.E.U8 desc[UR20][R14.64+0x39], R5 ;  /* 0x000039050e00b986 */ /* 0x0001e2000c101114 */
[----:B------:R-:W-:Y:S05]  /*4320*/  @P0 BRA `(.L_x_98) ;  /* 0x0000000000040947 */ /* 0x000fea0003800000 */
[----:B------:R2:W5:Y:S02]  /*4330*/  LDG.E.U8 R4, desc[UR20][R20.64+0x38] ;  /* 0x0000381414047981 */ /* 0x000564000c1e1100 */
.L_x_98:
[----:B------:R-:W-:Y:S05]  /*4340*/  BSYNC B1 ;  /* 0x0000000000017941 */ /* 0x000fea0003800000 */
.L_x_97:
[----:B-----5:R-:W-:Y:S01]  /*4350*/  LOP3.LUT R4, R4, 0xff, RZ, 0xc0, !PT ;  /* 0x000000ff04047812 */ /* 0x020fe200078ec0ff */
[----:B------:R-:W-:Y:S01]  /*4360*/  BSSY B1, `(.L_x_99) ;  /* 0x000000b000017945 */ /* 0x000fe20003800000 */
[----:B------:R-:W-:Y:S02]  /*4370*/  ISETP.LT.OR P1, PT, R6, 0x9, !P1 ;  /* 0x000000090600780c */ /* 0x000fe40004f21670 */
[----:B------:R-:W-:-:S05]  /*4380*/  F2FP.F16.E4M3.UNPACK_B R4, R4 ;  /* 0x00000004ff04723e */ /* 0x000fca00020006ff */
[----:B------:R-:W-:-:S05]  /*4390*/  HADD2.F32 R4, -RZ, R4.H0_H0 ;  /* 0x20000004ff047230 */ /* 0x000fca0000004100 */
[----:B------:R-:W-:-:S04]  /*43a0*/  FMUL R4, R4, R13 ;  /* 0x0000000d04047220 */ /* 0x000fc80000400000 */
[----:B------:R-:W-:-:S05]  /*43b0*/  FFMA R4, R23, R12, R4 ;  /* 0x0000000c17047223 */ /* 0x000fca0000000004 */
[----:B0-----:R-:W-:Y:S02]  /*43c0*/  F2FP.SATFINITE.E4M3.F32.PACK_AB_MERGE_C R5, RZ, R4, RZ ;  /* 0x00000004ff05723e */ /* 0x001fe400048070ff */
[----:B------:R-:W-:-:S03]  /*43d0*/  PRMT R4, RZ, 0x7610, R4 ;  /* 0x00007610ff047816 */ /* 0x000fc60000000004 */
[----:B------:R0:W-:Y:S01]  /*43e0*/  @!P0 STG.E.U8 desc[UR20][R16.64+0x38], R5 ;  /* 0x0000380510008986 */ /* 0x0001e2000c101114 */
[----:B------:R-:W-:Y:S05]  /*43f0*/  @P1 BRA `(.L_x_100) ;  /* 0x0000000000041947 */ /* 0x000fea0003800000 */
[----:B------:R0:W5:Y:S02]  /*4400*/  LDG.E.U8 R4, desc[UR20][R20.64+0x39] ;  /* 0x0000391414047981 */ /* 0x000164000c1e1100 */
.L_x_100:
[----:B------:R-:W-:Y:S05]  /*4410*/  BSYNC B1 ;  /* 0x0000000000017941 */ /* 0x000fea0003800000 */
.L_x_99:
[----:B------:R-:W-:Y:S05]  /*4420*/  @P1 BRA `(.L_x_101) ;  /* 0x0000000800601947 */ /* 0x000fea0003800000 */
[----:B-----5:R-:W-:-:S04]  /*4430*/  LOP3.LUT R4, R4, 0xff, RZ, 0xc0, !PT ;  /* 0x000000ff04047812 */ /* 0x020fc800078ec0ff */
[----:B------:R-:W-:-:S05]  /*4440*/  F2FP.F16.E4M3.UNPACK_B R4, R4 ;  /* 0x00000004ff04723e */ /* 0x000fca00020006ff */
[----:B------:R-:W-:-:S05]  /*4450*/  HADD2.F32 R4, -RZ, R4.H0_H0 ;  /* 0x20000004ff047230 */ /* 0x000fca0000004100 */
[----:B0-----:R-:W-:-:S04]  /*4460*/  FMUL R5, R4, R13 ;  /* 0x0000000d04057220 */ /* 0x001fc80000400000 */
[----:B------:R-:W-:-:S05]  /*4470*/  FFMA R5, R22, R12, R5 ;  /* 0x0000000c16057223 */ /* 0x000fca0000000005 */
[----:B------:R-:W-:-:S05]  /*4480*/  F2FP.SATFINITE.E4M3.F32.PACK_AB_MERGE_C R5, RZ, R5, RZ ;  /* 0x00000005ff05723e */ /* 0x000fca00048070ff */
[----:B------:R0:W-:Y:S01]  /*4490*/  STG.E.U8 desc[UR20][R16.64+0x39], R5 ;  /* 0x0000390510007986 */ /* 0x0001e2000c101114 */
[----:B------:R-:W-:Y:S05]  /*44a0*/  BRA `(.L_x_101) ;  /* 0x0000000800407947 */ /* 0x000fea0003800000 */
.L_x_36:
[C---:B------:R-:W-:Y:S01]  /*44b0*/  ISETP.GE.AND P3, PT, R24.reuse, 0x1, PT ;  /* 0x000000011800780c */ /* 0x040fe20003f66270 */
[-C--:B------:R-:W-:Y:S01]  /*44c0*/  FMUL R85, R85, R12.reuse ;  /* 0x0000000c55557220 */ /* 0x080fe20000400000 */
[----:B------:R-:W-:Y:S01]  /*44d0*/  ISETP.GE.AND P0, PT, R24, 0x2, PT ;  /* 0x000000021800780c */ /* 0x000fe20003f06270 */
[-C--:B------:R-:W-:Y:S01]  /*44e0*/  FMUL R84, R84, R12.reuse ;  /* 0x0000000c54547220 */ /* 0x080fe20000400000 */
[C---:B------:R-:W-:Y:S01]  /*44f0*/  ISETP.LT.OR P1, PT, R6.reuse, 0x1, !P3 ;  /* 0x000000010600780c */ /* 0x040fe20005f21670 */
[-C--:B------:R-:W-:Y:S01]  /*4500*/  FMUL R83, R83, R12.reuse ;  /* 0x0000000c53537220 */ /* 0x080fe20000400000 */
[----:B------:R-:W-:Y:S01]  /*4510*/  ISETP.LT.OR P2, PT, R6, 0x1, !P0 ;  /* 0x000000010600780c */ /* 0x000fe20004741670 */
[-C--:B------:R-:W-:Y:S01]  /*4520*/  FMUL R82, R82, R12.reuse ;  /* 0x0000000c52527220 */ /* 0x080fe20000400000 */
[----:B------:R-:W-:Y:S01]  /*4530*/  ISETP.LT.OR P3, PT, R6, 0x9, !P3 ;  /* 0x000000090600780c */ /* 0x000fe20005f61670 */
[-C--:B------:R-:W-:Y:S01]  /*4540*/  FMUL R81, R81, R12.reuse ;  /* 0x0000000c51517220 */ /* 0x080fe20000400000 */
[----:B------:R-:W-:Y:S01]  /*4550*/  F2FP.SATFINITE.E4M3.F32.PACK_AB_MERGE_C R85, RZ, R85, RZ ;  /* 0x00000055ff55723e */ /* 0x000fe200048070ff */
[----:B------:R-:W-:Y:S01]  /*4560*/  FMUL R80, R80, R12 ;  /* 0x0000000c50507220 */ /* 0x000fe20000400000 */
[----:B------:R-:W-:Y:S01]  /*4570*/  F2FP.SATFINITE.E4M3.F32.PACK_AB_MERGE_C R5, RZ, R84, RZ ;  /* 0x00000054ff05723e */ /* 0x000fe200048070ff */
[-C--:B------:R-:W-:Y:S01]  /*4580*/  FMUL R79, R79, R12.reuse ;  /* 0x0000000c4f4f7220 */ /* 0x080fe20000400000 */
[----:B------:R-:W-:Y:S01]  /*4590*/  F2FP.SATFINITE.E4M3.F32.PACK_AB_MERGE_C R83, RZ, R83, RZ ;  /* 0x00000053ff53723e */ /* 0x000fe200048070ff */
[-C--:B------:R-:W-:Y:S01]  /*45a0*/  FMUL R78, R78, R12.reuse ;  /* 0x0000000c4e4e7220 */ /* 0x080fe20000400000 */
[----:B------:R-:W-:Y:S01]  /*45b0*/  ISETP.LT.OR P0, PT, R6, 0x9, !P0 ;  /* 0x000000090600780c */ /* 0x000fe20004701670 */
[----:B------:R-:W-:Y:S01]  /*45c0*/  @!P1 STG.E.U8 desc[UR20][R14.64], R85 ;  /* 0x000000550e009986 */ /* 0x000fe2000c101114 */
[C---:B------:R-:W-:Y:S01]  /*45d0*/  ISETP.GE.AND P1, PT, R24.reuse, 0x9, PT ;  /* 0x000000091800780c */ /* 0x040fe20003f26270 */
[-C--:B------:R-:W-:Y:S01]  /*45e0*/  FMUL R77, R77, R12.reuse ;  /* 0x0000000c4d4d7220 */ /* 0x080fe20000400000 */
[----:B------:R-:W-:Y:S01]  /*45f0*/  F2FP.SATFINITE.E4M3.F32.PACK_AB_MERGE_C R81, RZ, R81, RZ ;  /* 0x00000051ff51723e */ /* 0x000fe200048070ff */
[----:B------:R0:W-:Y:S01]  /*4600*/  @!P2 STG.E.U8 desc[UR20][R14.64+0x1], R5 ;  /* 0x000001050e00a986 */ /* 0x0001e2000c101114 */
[----:B------:R-:W-:Y:S01]  /*4610*/  ISETP.GE.AND P2, PT, R24, 0xa, PT ;  /* 0x0000000a1800780c */ /* 0x000fe20003f46270 */
[----:B------:R-:W-:Y:S01]  /*4620*/  FMUL R76, R76, R12 ;  /* 0x0000000c4c4c7220 */ /* 0x000fe20000400000 */
[----:B------:R-:W-:Y:S01]  /*4630*/  F2FP.SATFINITE.E4M3.F32.PACK_AB_MERGE_C R21, RZ, R80, RZ ;  /* 0x00000050ff15723e */ /* 0x000fe200048070ff */
[----:B------:R-:W-:Y:S01]  /*4640*/  @!P3 STG.E.U8 desc[UR20][R16.64], R83 ;  /* 0x000000531000b986 */ /* 0x000fe2000c101114 */
[----:B------:R-:W-:Y:S01]  /*4650*/  ISETP.LT.OR P3, PT, R6, 0x1, !P1 ;  /* 0x000000010600780c */ /* 0x000fe20004f61670 */
[-C--:B------:R-:W-:Y:S01]  /*4660*/  FMUL R74, R74, R12.reuse ;  /* 0x0000000c4a4a7220 */ /* 0x080fe20000400000 */
[C---:B------:R-:W-:Y:S01]  /*4670*/  ISETP.LT.OR P5, PT, R6.reuse, 0x1, !P2 ;  /* 0x000000010600780c */ /* 0x040fe200057a1670 */
[-C--:B------:R-:W-:Y:S01]  /*4680*/  FMUL R75, R75, R12.reuse ;  /* 0x0000000c4b4b7220 */ /* 0x080fe20000400000 */
[----:B------:R-:W-:Y:S01]  /*4690*/  ISETP.LT.OR P1, PT, R6, 0x9, !P1 ;  /* 0x000000090600780c */ /* 0x000fe20004f21670 */
[-C--:B------:R-:W-:Y:S01]  /*46a0*/  FMUL R73, R73, R12.reuse ;  /* 0x0000000c49497220 */ /* 0x080fe20000400000 */
[----:B------:R-:W-:Y:S01]  /*46b0*/  F2FP.SATFINITE.E4M3.F32.PACK_AB_MERGE_C R79, RZ, R79, RZ ;  /* 0x0000004fff4f723e */ /* 0x000fe200048070ff */
[----:B------:R-:W-:Y:S01]  /*46c0*/  FMUL R72, R72, R12 ;  /* 0x0000000c48487220 */ /* 0x000fe20000400000 */
[----:B0-----:R-:W-:Y:S01]  /*46d0*/  F2FP.SATFINITE.E4M3.F32.PACK_AB_MERGE_C R5, RZ, R82, RZ ;  /* 0x00000052ff05723e */ /* 0x001fe200048070ff */
[-C--:B------:R-:W-:Y:S01]  /*46e0*/  FMUL R70, R70, R12.reuse ;  /* 0x0000000c46467220 */ /* 0x080fe20000400000 */
[----:B------:R-:W-:Y:S01]  /*46f0*/  ISETP.LT.OR P2, PT, R6, 0x9, !P2 ;  /* 0x000000090600780c */ /* 0x000fe20005741670 */
[----:B------:R-:W-:Y:S01]  /*4700*/  FMUL R71, R71, R12 ;  /* 0x0000000c47477220 */ /* 0x000fe20000400000 */
[----:B------:R-:W-:Y:S01]  /*4710*/  F2FP.SATFINITE.E4M3.F32.PACK_AB_MERGE_C R25, RZ, R78, RZ ;  /* 0x0000004eff19723e */ /* 0x000fe200048070ff */
[----:B------:R0:W-:Y:S01]  /*4720*/  @!P0 STG.E.U8 desc[UR20][R16.64+0x1], R5 ;  /* 0x0000010510008986 */ /* 0x0001e2000c101114 */
[C---:B------:R-:W-:Y:S01]  /*4730*/  ISETP.GE.AND P0, PT, R24.reuse, 0x11, PT ;  /* 0x000000111800780c */ /* 0x040fe20003f06270 */
[-C--:B------:R-:W-:Y:S01]  /*4740*/  FMUL R69, R69, R12.reuse ;  /* 0x0000000c45457220 */ /* 0x080fe20000400000 */
[----:B------:R-:W-:Y:S01]  /*4750*/  F2FP.SATFINITE.E4M3.F32.PACK_AB_MERGE_C R77, RZ, R77, RZ ;  /* 0x0000004dff4d723e */ /* 0x000fe200048070ff */
[----:B------:R-:W-:Y:S01]  /*4760*/  @!P3 STG.E.U8 desc[UR20][R14.64+0x8], R81 ;  /* 0x000008510e00b986 */ /* 0x000fe2000c101114 */
[----:B------:R-:W-:Y:S01]  /*4770*/  ISETP.GE.AND P3, PT, R24, 0x12, PT ;  /* 0x000000121800780c */ /* 0x000fe20003f66270 */
[-C--:B------:R-:W-:Y:S01]  /*4780*/  FMUL R68, R68, R12.reuse ;  /* 0x0000000c44447220 */ /* 0x080fe20000400000 */
[----:B------:R-:W-:Y:S01]  /*4790*/  F2FP.SATFINITE.E4M3.F32.PACK_AB_MERGE_C R75, RZ, R75, RZ ;  /* 0x0000004bff4b723e */ /* 0x000fe200048070ff */
[----:B------:R1:W-:Y:S01]  /*47a0*/  @!P5 STG.E.U8 desc[UR20][R14.64+0x9], R21 ;  /* 0x000009150e00d986 */ /* 0x0003e2000c101114 */
[C---:B------:R-:W-:Y:S01]  /*47b0*/  ISETP.LT.OR P5, PT, R6.reuse, 0x1, !P3 ;  /* 0x000000010600780c */ /* 0x040fe20005fa1670 */
[-C--:B------:R-:W-:Y:S01]  /*47c0*/  FMUL R67, R67, R12.reuse ;  /* 0x0000000c43437220 */ /* 0x080fe20000400000 */
[C---:B------:R-:W-:Y:S01]  /*47d0*/  ISETP.LT.OR P3, PT, R6.reuse, 0x9, !P3 ;  /* 0x000000090600780c */ /* 0x040fe20005f61670 */
[----:B------:R-:W-:Y:S01]  /*47e0*/  @!P1 STG.E.U8 desc[UR20][R16.64+0x8], R79 ;  /* 0x0000084f10009986 */ /* 0x000fe2000c101114 */
[----:B------:R-:W-:Y:S01]  /*47f0*/  ISETP.LT.OR P1, PT, R6, 0x1, !P0 ;  /* 0x000000010600780c */ /* 0x000fe20004721670 */
[----:B------:R-:W-:Y:S01]  /*4800*/  FMUL R66, R66, R12 ;  /* 0x0000000c42427220 */ /* 0x000fe20000400000 */
[----:B0-----:R-:W-:Y:S01]  /*4810*/  F2FP.SATFINITE.E4M3.F32.PACK_AB_MERGE_C R5, RZ, R76, RZ ;  /* 0x0000004cff05723e */ /* 0x001fe200048070ff */
[----:B------:R-:W-:Y:S01]  /*4820*/  @!P2 STG.E.U8 desc[UR20][R16.64+0x9], R25 ;  /* 0x000009191000a986 */ /* 0x000fe2000c101114 */
[----:B------:R-:W-:Y:S01]  /*4830*/  ISETP.GE.AND P2, PT, R24, 0x19, PT ;  /* 0x000000191800780c */ /* 0x000fe20003f46270 */
[-C--:B------:R-:W-:Y:S01]  /*4840*/  FMUL R65, R65, R12.reuse ;  /* 0x0000000c41417220 */ /* 0x080fe20000400000 */
[----:B------:R-:W-:Y:S01]  /*4850*/  ISETP.LT.OR P0, PT, R6, 0x9, !P0 ;  /* 0x000000090600780c */ /* 0x000fe20004701670 */
[----:B------:R-:W-:Y:S01]  /*4860*/  FMUL R64, R64, R12 ;  /* 0x0000000c40407220 */ /* 0x000fe20000400000 */
[----:B------:R-:W-:Y:S01]  /*4870*/  ISETP.LT.OR P6, PT, R6, 0x1, !P2 ;  /* 0x000000010600780c */ /* 0x000fe200057c1670 */
[----:B------:R0:W-:Y:S01]  /*4880*/  @!P5 STG.E.U8 desc[UR20][R14.64+0x11], R5 ;  /* 0x000011050e00d986 */ /* 0x0001e2000c101114 */
[----:B-1----:R-:W-:Y:S01]  /*4890*/  F2FP.SATFINITE.E4M3.F32.PACK_AB_MERGE_C R21, RZ, R74, RZ ;  /* 0x0000004aff15723e */ /* 0x002fe200048070ff */
[-C--:B------:R-:W-:Y:S01]  /*48a0*/  FMUL R62, R62, R12.reuse ;  /* 0x0000000c3e3e7220 */ /* 0x080fe20000400000 */
[----:B------:R-:W-:Y:S01]  /*48b0*/  F2FP.SATFINITE.E4M3.F32.PACK_AB_MERGE_C R73, RZ, R73, RZ ;  /* 0x00000049ff49723e */ /* 0x000fe200048070ff */
[----:B------:R-:W-:Y:S01]  /*48c0*/  @!P1 STG.E.U8 desc[UR20][R14.64+0x10], R77 ;  /* 0x0000104d0e009986 */ /* 0x000fe2000c101114 */
[----:B------:R-:W-:Y:S01]  /*48d0*/  ISETP.GE.AND P1, PT, R24, 0x1a, PT ;  /* 0x0000001a1800780c */ /* 0x000fe20003f26270 */
[-C--:B------:R-:W-:Y:S01]  /*48e0*/  FMUL R63, R63, R12.reuse ;  /* 0x0000000c3f3f7220 */ /* 0x080fe20000400000 */
[C---:B------:R-:W-:Y:S01]  /*48f0*/  ISETP.LT.OR P2, PT, R6.reuse, 0x9, !P2 ;  /* 0x000000090600780c */ /* 0x040fe20005741670 */
[----:B------:R1:W-:Y:S01]  /*4900*/  @!P3 STG.E.U8 desc[UR20][R16.64+0x11], R21 ;  /* 0x000011151000b986 */ /* 0x0003e2000c101114 */
[C---:B------:R-:W-:Y:S01]  /*4910*/  ISETP.LT.OR P5, PT, R6.reuse, 0x1, !P1 ;  /* 0x000000010600780c */ /* 0x040fe20004fa1670 */
[----:B------:R-:W-:Y:S01]  /*4920*/  FMUL R61, R61, R12 ;  /* 0x0000000c3d3d7220 */ /* 0x000fe20000400000 */
[----:B------:R-:W-:Y:S01]  /*4930*/  ISETP.LT.OR P3, PT, R6, 0x9, !P1 ;  /* 0x000000090600780c */ /* 0x000fe20004f61670 */
[----:B------:R-:W-:Y:S01]  /*4940*/  @!P0 STG.E.U8 desc[UR20][R16.64+0x10], R75 ;  /* 0x0000104b10008986 */ /* 0x000fe2000c101114 */
[----:B0-----:R-:W-:Y:S01]  /*4950*/  F2FP.SATFINITE.E4M3.F32.PACK_AB_MERGE_C R5, RZ, R72, RZ ;  /* 0x00000048ff05723e */ /* 0x001fe200048070ff */
[-C--:B------:R-:W-:Y:S01]  /*4960*/  FMUL R60, R60, R12.reuse ;  /* 0x0000000c3c3c7220 */ /* 0x080fe20000400000 */
[C---:B------:R-:W-:Y:S01]  /*4970*/  ISETP.GE.AND P0, PT, R24.reuse, 0x21, PT ;  /* 0x000000211800780c */ /* 0x040fe20003f06270 */
[----:B------:R-:W-:Y:S01]  /*4980*/  @!P6 STG.E.U8 desc[UR20][R14.64+0x18], R73 ;  /* 0x000018490e00e986 */ /* 0x000fe2000c101114 */
[----:B------:R-:W-:Y:S01]  /*4990*/  ISETP.GE.AND P1, PT, R24, 0x22, PT ;  /* 0x000000221800780c */ /* 0x000fe20003f26270 */
[-C--:B------:R-:W-:Y:S01]  /*49a0*/  FMUL R59, R59, R12.reuse ;  /* 0x0000000c3b3b7220 */ /* 0x080fe20000400000 */
[----:B------:R-:W-:Y:S01]  /*49b0*/  ISETP.LT.OR P6, PT, R6, 0x1, !P0 ;  /* 0x000000010600780c */ /* 0x000fe200047c1670 */
[----:B------:R-:W-:Y:S01]  /*49c0*/  FMUL R58, R58, R12 ;  /* 0x0000000c3a3a7220 */ /* 0x000fe20000400000 */
[----:B-1----:R-:W-:Y:S01]  /*49d0*/  F2FP.SATFINITE.E4M3.F32.PACK_AB_MERGE_C R21, RZ, R70, RZ ;  /* 0x00000046ff15723e */ /* 0x002fe200048070ff */
[----:B------:R0:W-:Y:S01]  /*49e0*/  @!P5 STG.E.U8 desc[UR20][R14.64+0x19], R5 ;  /* 0x000019050e00d986 */ /* 0x0001e2000c101114 */
[----:B------:R-:W-:Y:S01]  /*49f0*/  ISETP.LT.OR P5, PT, R6, 0x1, !P1 ;  /* 0x000000010600780c */ /* 0x000fe20004fa1670 */
[-C--:B------:R-:W-:Y:S01]  /*4a00*/  FMUL R57, R57, R12.reuse ;  /* 0x0000000c39397220 */ /* 0x080fe20000400000 */
[----:B------:R-:W-:Y:S01]  /*4a10*/  F2FP.SATFINITE.E4M3.F32.PACK_AB_MERGE_C R71, RZ, R71, RZ ;  /* 0x00000047ff47723e */ /* 0x000fe200048070ff */
[----:B------:R1:W-:Y:S01]  /*4a20*/  @!P3 STG.E.U8 desc[UR20][R16.64+0x19], R21 ;  /* 0x000019151000b986 */ /* 0x0003e2000c101114 */
[----:B------:R-:W-:Y:S01]  /*4a30*/  F2FP.SATFINITE.E4M3.F32.PACK_AB_MERGE_C R69, RZ, R69, RZ ;  /* 0x00000045ff45723e */ /* 0x000fe200048070ff */
[----:B------:R-:W-:Y:S01]  /*4a40*/  FMUL R56, R56, R12 ;  /* 0x0000000c38387220 */ /* 0x000fe20000400000 */
[----:B------:R-:W-:Y:S01]  /*4a50*/  F2FP.SATFINITE.E4M3.F32.PACK_AB_MERGE_C R25, RZ, R68, RZ ;  /* 0x00000044ff19723e */ /* 0x000fe200048070ff */
[----:B------:R-:W-:Y:S01]  /*4a60*/  @!P2 STG.E.U8 desc[UR20][R16.64+0x18], R71 ;  /* 0x000018471000a986 */ /* 0x000fe2000c101114 */
[----:B------:R-:W-:Y:S01]  /*4a70*/  ISETP.LT.OR P3, PT, R6, 0x9, !P1 ;  /* 0x000000090600780c */ /* 0x000fe20004f61670 */
[-C--:B------:R-:W-:Y:S01]  /*4a80*/  FMUL R23, R23, R12.reuse ;  /* 0x0000000c17177220 */ /* 0x080fe20000400000 */
[----:B------:R-:W-:Y:S01]  /*4a90*/  ISETP.GE.AND P2, PT, R24, 0x29, PT ;  /* 0x000000291800780c */ /* 0x000fe20003f46270 */
[----:B------:R-:W-:Y:S01]  /*4aa0*/  @!P6 STG.E.U8 desc[UR20][R14.64+0x20], R69 ;  /* 0x000020450e00e986 */ /* 0x000fe2000c101114 */
[----:B------:R-:W-:Y:S01]  /*4ab0*/  ISETP.LT.OR P0, PT, R6, 0x9, !P0 ;  /* 0x000000090600780c */ /* 0x000fe20004701670 */
[----:B------:R-:W-:Y:S01]  /*4ac0*/  FMUL R22, R22, R12 ;  /* 0x0000000c16167220 */ /* 0x000fe20000400000 */
[----:B------:R-:W-:Y:S01]  /*4ad0*/  ISETP.GE.AND P1, PT, R24, 0x2a, PT ;  /* 0x0000002a1800780c */ /* 0x000fe20003f26270 */
[----:B------:R-:W-:Y:S01]  /*4ae0*/  @!P5 STG.E.U8 desc[UR20][R14.64+0x21], R25 ;  /* 0x000021190e00d986 */ /* 0x000fe2000c101114 */
[----:B------:R-:W-:-:S02]  /*4af0*/  ISETP.LT.OR P6, PT, R6, 0x1, !P2 ;  /* 0x000000010600780c */ /* 0x000fc400057c1670 */
[C---:B------:R-:W-:Y:S02]  /*4b00*/  ISETP.LT.OR P5, PT, R6.reuse, 0x1, !P1 ;  /* 0x000000010600780c */ /* 0x040fe40004fa1670 */
[----:B------:R-:W-:Y:S02]  /*4b10*/  F2FP.SATFINITE.E4M3.F32.PACK_AB_MERGE_C R67, RZ, R67, RZ ;  /* 0x00000043ff43723e */ /* 0x000fe400048070ff */
[----:B0-----:R-:W-:Y:S02]  /*4b20*/  F2FP.SATFINITE.E4M3.F32.PACK_AB_MERGE_C R5, RZ, R66, RZ ;  /* 0x00000042ff05723e */ /* 0x001fe400048070ff */
[----:B------:R-:W-:Y:S01]  /*4b30*/  F2FP.SATFINITE.E4M3.F32.PACK_AB_MERGE_C R65, RZ, R65, RZ ;  /* 0x00000041ff41723e */ /* 0x000fe200048070ff */
[----:B------:R-:W-:Y:S01]  /*4b40*/  @!P0 STG.E.U8 desc[UR20][R16.64+0x20], R67 ;  /* 0x0000204310008986 */ /* 0x000fe2000c101114 */
[----:B-1----:R-:W-:Y:S02]  /*4b50*/  F2FP.SATFINITE.E4M3.F32.PACK_AB_MERGE_C R21, RZ, R64, RZ ;  /* 0x00000040ff15723e */ /* 0x002fe400048070ff */
[C---:B------:R-:W-:Y:S01]  /*4b60*/  ISETP.LT.OR P1, PT, R6.reuse, 0x9, !P1 ;  /* 0x000000090600780c */ /* 0x040fe20004f21670 */
[----:B------:R0:W-:Y:S01]  /*4b70*/  @!P3 STG.E.U8 desc[UR20][R16.64+0x21], R5 ;  /* 0x000021051000b986 */ /* 0x0001e2000c101114 */
[----:B------:R-:W-:-:S02]  /*4b80*/  ISETP.LT.OR P2, PT, R6, 0x9, !P2 ;  /* 0x000000090600780c */ /* 0x000fc40005741670 */
[C---:B------:R-:W-:Y:S01]  /*4b90*/  ISETP.GE.AND P3, PT, R24.reuse, 0x31, PT ;  /* 0x000000311800780c */ /* 0x040fe20003f66270 */
[----:B------:R-:W-:Y:S01]  /*4ba0*/  @!P6 STG.E.U8 desc[UR20][R14.64+0x28], R65 ;  /* 0x000028410e00e986 */ /* 0x000fe2000c101114 */
[----:B------:R-:W-:Y:S02]  /*4bb0*/  ISETP.GE.AND P0, PT, R24, 0x32, PT ;  /* 0x000000321800780c */ /* 0x000fe40003f06270 */
[----:B------:R-:W-:Y:S01]  /*4bc0*/  F2FP.SATFINITE.E4M3.F32.PACK_AB_MERGE_C R63, RZ, R63, RZ ;  /* 0x0000003fff3f723e */ /* 0x000fe200048070ff */
[----:B------:R1:W-:Y:S01]  /*4bd0*/  @!P5 STG.E.U8 desc[UR20][R14.64+0x29], R21 ;  /* 0x000029150e00d986 */ /* 0x0003e2000c101114 */
[C---:B------:R-:W-:Y:S02]  /*4be0*/  ISETP.LT.OR P5, PT, R6.reuse, 0x1, !P3 ;  /* 0x000000010600780c */ /* 0x040fe40005fa1670 */
[----:B------:R-:W-:Y:S02]  /*4bf0*/  ISETP.LT.OR P6, PT, R6, 0x1, !P0 ;  /* 0x000000010600780c */ /* 0x000fe400047c1670 */
[----:B0-----:R-:W-:Y:S01]  /*4c00*/  F2FP.SATFINITE.E4M3.F32.PACK_AB_MERGE_C R5, RZ, R62, RZ ;  /* 0x0000003eff05723e */ /* 0x001fe200048070ff */
[----:B------:R-:W-:Y:S01]  /*4c10*/  @!P2 STG.E.U8 desc[UR20][R16.64+0x28], R63 ;  /* 0x0000283f1000a986 */ /* 0x000fe2000c101114 */
[----:B------:R-:W-:-:S02]  /*4c20*/  F2FP.SATFINITE.E4M3.F32.PACK_AB_MERGE_C R61, RZ, R61, RZ ;  /* 0x0000003dff3d723e */ /* 0x000fc400048070ff */
[----:B------:R-:W-:Y:S01]  /*4c30*/  ISETP.GE.AND P2, PT, R24, 0x3a, PT ;  /* 0x0000003a1800780c */ /* 0x000fe20003f46270 */
[----:B------:R0:W-:Y:S01]  /*4c40*/  @!P1 STG.E.U8 desc[UR20][R16.64+0x29], R5 ;  /* 0x0000290510009986 */ /* 0x0001e2000c101114 */
[----:B------:R-:W-:Y:S02]  /*4c50*/  ISETP.LT.OR P1, PT, R6, 0x9, !P3 ;  /* 0x000000090600780c */ /* 0x000fe40005f21670 */
[----:B-1----:R-:W-:Y:S01]  /*4c60*/  F2FP.SATFINITE.E4M3.F32.PACK_AB_MERGE_C R21, RZ, R60, RZ ;  /* 0x0000003cff15723e */ /* 0x002fe200048070ff */
[----:B------:R-:W-:Y:S01]  /*4c70*/  @!P5 STG.E.U8 desc[UR20][R14.64+0x30], R61 ;  /* 0x0000303d0e00d986 */ /* 0x000fe2000c101114 */
[----:B------:R-:W-:Y:S02]  /*4c80*/  ISETP.GE.AND P3, PT, R24, 0x39, PT ;  /* 0x000000391800780c */ /* 0x000fe40003f66270 */
[C---:B------:R-:W-:Y:S01]  /*4c90*/  ISETP.LT.OR P0, PT, R6.reuse, 0x9, !P0 ;  /* 0x000000090600780c */ /* 0x040fe20004701670 */
[----:B------:R1:W-:Y:S01]  /*4ca0*/  @!P6 STG.E.U8 desc[UR20][R14.64+0x31], R21 ;  /* 0x000031150e00e986 */ /* 0x0003e2000c101114 */
[----:B------:R-:W-:-:S02]  /*4cb0*/  ISETP.LT.OR P5, PT, R6, 0x1, !P3 ;  /* 0x000000010600780c */ /* 0x000fc40005fa1670 */
[C---:B------:R-:W-:Y:S02]  /*4cc0*/  ISETP.LT.OR P6, PT, R6.reuse, 0x1, !P2 ;  /* 0x000000010600780c */ /* 0x040fe400057c1670 */
[C---:B------:R-:W-:Y:S02]  /*4cd0*/  ISETP.LT.OR P3, PT, R6.reuse, 0x9, !P3 ;  /* 0x000000090600780c */ /* 0x040fe40005f61670 */
[----:B------:R-:W-:Y:S02]  /*4ce0*/  ISETP.LT.OR P2, PT, R6, 0x9, !P2 ;  /* 0x000000090600780c */ /* 0x000fe40005741670 */
[----:B------:R-:W-:Y:S02]  /*4cf0*/  F2FP.SATFINITE.E4M3.F32.PACK_AB_MERGE_C R59, RZ, R59, RZ ;  /* 0x0000003bff3b723e */ /* 0x000fe400048070ff */
[----:B0-----:R-:W-:Y:S02]  /*4d00*/  F2FP.SATFINITE.E4M3.F32.PACK_AB_MERGE_C R5, RZ, R58, RZ ;  /* 0x0000003aff05723e */ /* 0x001fe400048070ff */
[----:B------:R-:W-:Y:S01]  /*4d10*/  F2FP.SATFINITE.E4M3.F32.PACK_AB_MERGE_C R57, RZ, R57, RZ ;  /* 0x00000039ff39723e */ /* 0x000fe200048070ff */
[----:B------:R0:W-:Y:S01]  /*4d20*/  @!P1 STG.E.U8 desc[UR20][R16.64+0x30], R59 ;  /* 0x0000303b10009986 */ /* 0x0001e2000c101114 */
[----:B-1----:R-:W-:-:S02]  /*4d30*/  F2FP.SATFINITE.E4M3.F32.PACK_AB_MERGE_C R21, RZ, R56, RZ ;  /* 0x00000038ff15723e */ /* 0x002fc400048070ff */
[----:B------:R-:W-:Y:S01]  /*4d40*/  F2FP.SATFINITE.E4M3.F32.PACK_AB_MERGE_C R23, RZ, R23, RZ ;  /* 0x00000017ff17723e */ /* 0x000fe200048070ff */
[----:B------:R0:W-:Y:S01]  /*4d50*/  @!P0 STG.E.U8 desc[UR20][R16.64+0x31], R5 ;  /* 0x0000310510008986 */ /* 0x0001e2000c101114 */
[----:B------:R-:W-:-:S03]  /*4d60*/  F2FP.SATFINITE.E4M3.F32.PACK_AB_MERGE_C R25, RZ, R22, RZ ;  /* 0x00000016ff19723e */ /* 0x000fc600048070ff */
[----:B------:R0:W-:Y:S04]  /*4d70*/  @!P5 STG.E.U8 desc[UR20][R14.64+0x38], R57 ;  /* 0x000038390e00d986 */ /* 0x0001e8000c101114 */
[----:B------:R0:W-:Y:S04]  /*4d80*/  @!P6 STG.E.U8 desc[UR20][R14.64+0x39], R21 ;  /* 0x000039150e00e986 */ /* 0x0001e8000c101114 */
[----:B------:R0:W-:Y:S04]  /*4d90*/  @!P3 STG.E.U8 desc[UR20][R16.64+0x38], R23 ;  /* 0x000038171000b986 */ /* 0x0001e8000c101114 */
[----:B------:R0:W-:Y:S02]  /*4da0*/  @!P2 STG.E.U8 desc[UR20][R16.64+0x39], R25 ;  /* 0x000039191000a986 */ /* 0x0001e4000c101114 */
.L_x_101:
[----:B------:R-:W-:Y:S05]  /*4db0*/  BSYNC B0 ;  /* 0x0000000000007941 */ /* 0x000fea0003800000 */
.L_x_35:
[C---:B------:R-:W-:Y:S01]  /*4dc0*/  LEA R2, P0, R8.reuse, R2, 0x1 ;  /* 0x0000000208027211 */ /* 0x040fe200078008ff */
[----:B------:R-:W-:Y:S01]  /*4dd0*/  ULDC.64 UR6, c[0x0][0x650] ;  /* 0x0001940000067ab9 */ /* 0x000fe20000000a00 */
[----:B-----5:R-:W-:Y:S01]  /*4de0*/  IMAD.U32 R4, RZ, RZ, UR16 ;  /* 0x00000010ff047e24 */ /* 0x020fe2000f8e00ff */
[----:B0-----:R-:W-:Y:S01]  /*4df0*/  PRMT R14, RZ, 0x7610, R14 ;  /* 0x00007610ff0e7816 */ /* 0x001fe2000000000e */
[----:B------:R-:W-:Y:S01]  /*4e00*/  IMAD.MOV.U32 R6, RZ, RZ, -0x1 ;  /* 0xffffffffff067424 */ /* 0x000fe200078e00ff */
[----:B------:R-:W-:Y:S01]  /*4e10*/  LEA.HI.X R3, R8, R3, R0, 0x1, P0 ;  /* 0x0000000308037211 */ /* 0x000fe200000f0c00 */
[----:B------:R0:W-:Y:S01]  /*4e20*/  SYNCS.ARRIVE.TRANS64.A1T0 RZ, [R4+UR24], RZ ;  /* 0x000000ff04ff79a7 */ /* 0x0001e20008100018 */
[----:B------:R-:W-:Y:S01]  /*4e30*/  ISETP.GE.U32.AND P0, PT, R2, UR6, PT ;  /* 0x0000000602007c0c */ /* 0x000fe2000bf06070 */
[----:B------:R-:W-:-:S03]  /*4e40*/  IMAD.MOV.U32 R5, RZ, RZ, -0x1 ;  /* 0xffffffffff057424 */ /* 0x000fc600078e00ff */
[----:B------:R-:W-:Y:S01]  /*4e50*/  ISETP.GE.U32.AND.EX P0, PT, R3, UR7, PT, P0 ;  /* 0x0000000703007c0c */ /* 0x000fe2000bf06100 */
[----:B0-----:R-:W-:-:S12]  /*4e60*/  IMAD.MOV.U32 R4, RZ, RZ, -0x1 ;  /* 0xffffffffff047424 */ /* 0x001fd800078e00ff */
[----:B------:R-:W-:Y:S05]  /*4e70*/  @P0 BRA `(.L_x_102) ;  /* 0x0000000400600947 */ /* 0x000fea0003800000 */
[----:B------:R-:W0:Y:S01]  /*4e80*/  S2R R26, SR_CTAID.X ;  /* 0x00000000001a7919 */ /* 0x000e220000002500 */
[----:B--234-:R-:W2:Y:S01]  /*4e90*/  LDC.64 R20, c[0x0][0x628] ;  /* 0x00018a00ff147b82 */ /* 0x01cea20000000a00 */
[----:B------:R-:W-:Y:S01]  /*4ea0*/  ULDC UR6, c[0x0][0x150] ;  /* 0x0000540000067ab9 */ /* 0x000fe20000000800 */
[----:B-1----:R-:W-:Y:S01]  /*4eb0*/  IMAD.MOV.U32 R16, RZ, RZ, R2 ;  /* 0x000000ffff107224 */ /* 0x002fe200078e0002 */
[----:B------:R-:W1:Y:S01]  /*4ec0*/  S2R R28, SR_CTAID.Y ;  /* 0x00000000001c7919 */ /* 0x000e620000002600 */
[----:B------:R-:W-:-:S04]  /*4ed0*/  IMAD.MOV.U32 R17, RZ, RZ, R3 ;  /* 0x000000ffff117224 */ /* 0x000fc800078e0003 */
[----:B------:R-:W3:Y:S08]  /*4ee0*/  LDC R29, c[0x0][0x144] ;  /* 0x00005100ff1d7b82 */ /* 0x000ef00000000800 */
[----:B------:R-:W4:Y:S08]  /*4ef0*/  LDC R6, c[0x0][0x630] ;  /* 0x00018c00ff067b82 */ /* 0x000f300000000800 */
[----:B------:R-:W1:Y:S01]  /*4f00*/  LDC.64 R24, c[0x0][0x620] ;  /* 0x00018800ff187b82 */ /* 0x000e620000000a00 */
[----:B--2---:R-:W-:-:S04]  /*4f10*/  ISETP.NE.U32.AND P0, PT, R20, RZ, PT ;  /* 0x000000ff1400720c */ /* 0x004fc80003f05070 */
[----:B------:R-:W-:Y:S02]  /*4f20*/  ISETP.NE.AND.EX P0, PT, R21, RZ, PT, P0 ;  /* 0x000000ff1500720c */ /* 0x000fe40003f05300 */
[----:B0-----:R-:W-:-:S05]  /*4f30*/  I2FP.F32.U32 R4, R26 ;  /* 0x0000001a00047245 */ /* 0x001fca0000201000 */
[----:B------:R-:W-:-:S04]  /*4f40*/  FMUL R4, R4, UR6 ;  /* 0x0000000604047c20 */ /* 0x000fc80008400000 */
[----:B------:R0:W2:Y:S02]  /*4f50*/  F2I.U32.TRUNC.NTZ R27, R4 ;  /* 0x00000004001b7305 */ /* 0x0000a4000020f000 */
[----:B---34-:R-:W-:Y:S05]  /*4f60*/  @!P0 BRA `(.L_x_103) ;  /* 0x0000000000288947 */ /* 0x018fea0003800000 */
[----:B------:R-:W3:Y:S02]  /*4f70*/  LDC R5, c[0x0][0x634] ;  /* 0x00018d00ff057b82 */ /* 0x000ee40000000800 */
[----:B---3--:R-:W-:-:S05]  /*4f80*/  IADD3 R17, P0, R2, R5, RZ ;  /* 0x0000000502117210 */ /* 0x008fca0007f1e0ff */
[----:B------:R-:W-:-:S04]  /*4f90*/  IMAD.X R23, RZ, RZ, R3, P0 ;  /* 0x000000ffff177224 */ /* 0x000fc800000e0603 */
[----:B0-----:R-:W-:-:S04]  /*4fa0*/  IMAD.WIDE.U32 R4, R23, R20, RZ ;  /* 0x0000001417047225 */ /* 0x001fc800078e00ff */
[----:B------:R-:W-:-:S04]  /*4fb0*/  IMAD.WIDE.U32 R14, P0, R17, R21, R4 ;  /* 0x00000015110e7225 */ /* 0x000fc80007800004 */
[----:B------:R-:W-:-:S04]  /*4fc0*/  IMAD.WIDE.U32 R4, R17, R20, RZ ;  /* 0x0000001411047225 */ /* 0x000fc800078e00ff */
[----:B------:R-:W-:Y:S01]  /*4fd0*/  IMAD.X R17, RZ, RZ, RZ, P0 ;  /* 0x000000ffff117224 */ /* 0x000fe200000e06ff */
[----:B------:R-:W-:Y:S01]  /*4fe0*/  IADD3 RZ, P0, R5, R14, RZ ;  /* 0x0000000e05ff7210 */ /* 0x000fe20007f1e0ff */
[----:B------:R-:W-:-:S04]  /*4ff0*/  IMAD.MOV.U32 R16, RZ, RZ, R15 ;  /* 0x000000ffff107224 */ /* 0x000fc800078e000f */
[----:B------:R-:W-:-:S08]  /*5000*/  IMAD.WIDE.U32.X R16, R23, R21, R16, P0 ;  /* 0x0000001517107225 */ /* 0x000fd000000e0410 */
.L_x_103:
[-CC-:B------:R-:W-:Y:S01]  /*5010*/  SHF.R.U64 R22, R16, R6.reuse, R17.reuse ;  /* 0x0000000610167219 */ /* 0x180fe20000001211 */
[----:B------:R-:W3:Y:S01]  /*5020*/  LDC.64 R32, c[0x0][0x640] ;  /* 0x00019000ff207b82 */ /* 0x000ee20000000a00 */
[----:B0-----:R-:W-:Y:S01]  /*5030*/  SHF.R.U32.HI R4, RZ, R6, R17 ;  /* 0x00000006ff047219 */ /* 0x001fe20000011611 */
[----:B--2---:R-:W-:Y:S01]  /*5040*/  IMAD.MOV R27, RZ, RZ, -R27 ;  /* 0x000000ffff1b7224 */ /* 0x004fe200078e0a1b */
[----:B------:R-:W-:Y:S01]  /*5050*/  IADD3 R15, P0, RZ, -R22, RZ ;  /* 0x80000016ff0f7210 */ /* 0x000fe20007f1e0ff */
[----:B------:R-:W-:Y:S01]  /*5060*/  ULDC UR6, c[0x0][0x154] ;  /* 0x0000550000067ab9 */ /* 0x000fe20000000800 */
[----:B------:R-:W-:Y:S02]  /*5070*/  IMAD.MOV.U32 R17, RZ, RZ, 0x1 ;  /* 0x00000001ff117424 */ /* 0x000fe400078e00ff */
[----:B------:R-:W-:Y:S01]  /*5080*/  IMAD R27, R29, R27, R26 ;  /* 0x0000001b1d1b7224 */ /* 0x000fe200078e021a */
[----:B------:R-:W0:Y:S01]  /*5090*/  LDC R14, c[0x0][0x618] ;  /* 0x00018600ff0e7b82 */ /* 0x000e220000000800 */
[----:B------:R-:W-:-:S04]  /*50a0*/  IMAD.X R5, RZ, RZ, ~R4, P0 ;  /* 0x000000ffff057224 */ /* 0x000fc800000e0e04 */
[-C--:B-1----:R-:W-:Y:S02]  /*50b0*/  IMAD R6, R5, R24.reuse, RZ ;  /* 0x0000001805067224 */ /* 0x082fe400078e02ff */
[C---:B------:R-:W-:Y:S01]  /*50c0*/  IMAD.WIDE.U32 R4, R15.reuse, R24, R2 ;  /* 0x000000180f047225 */ /* 0x040fe200078e0002 */
[----:B------:R-:W1:Y:S03]  /*50d0*/  LDC R16, c[0x0][0x608] ;  /* 0x00018200ff107b82 */ /* 0x000e660000000800 */
[----:B------:R-:W-:Y:S01]  /*50e0*/  IMAD R15, R15, R25, R6 ;  /* 0x000000190f0f7224 */ /* 0x000fe200078e0206 */
[----:B------:R-:W-:-:S03]  /*50f0*/  I2FP.F32.U32 R6, R28 ;  /* 0x0000001c00067245 */ /* 0x000fc60000201000 */
[----:B------:R-:W-:Y:S01]  /*5100*/  IMAD.IADD R5, R5, 0x1, R15 ;  /* 0x0000000105057824 */ /* 0x000fe200078e020f */
[----:B------:R-:W2:Y:S01]  /*5110*/  LDC R30, c[0x0][0x658] ;  /* 0x00019600ff1e7b82 */ /* 0x000ea20000000800 */
[----:B---3--:R-:W-:Y:S01]  /*5120*/  ISETP.NE.U32.AND P0, PT, R32, RZ, PT ;  /* 0x000000ff2000720c */ /* 0x008fe20003f05070 */
[----:B------:R-:W-:-:S03]  /*5130*/  IMAD.MOV.U32 R15, RZ, RZ, -0x1 ;  /* 0xffffffffff0f7424 */ /* 0x000fc600078e00ff */
[----:B------:R-:W-:-:S03]  /*5140*/  ISETP.NE.AND.EX P0, PT, R33, RZ, PT, P0 ;  /* 0x000000ff2100720c */ /* 0x000fc60003f05300 */
[----:B------:R-:W3:Y:S01]  /*5150*/  LDC R25, c[0x0][0x148] ;  /* 0x00005200ff197b82 */ /* 0x000ee20000000800 */
[-CC-:B0-----:R-:W-:Y:S02]  /*5160*/  SHF.R.U64 R20, R4, R14.reuse, R5.reuse ;  /* 0x0000000e04147219 */ /* 0x181fe40000001205 */
[----:B------:R-:W-:Y:S01]  /*5170*/  SHF.R.U32.HI R5, RZ, R14, R5 ;  /* 0x0000000eff057219 */ /* 0x000fe20000011605 */
[----:B------:R-:W-:-:S04]  /*5180*/  FMUL R14, R6, UR6 ;  /* 0x00000006060e7c20 */ /* 0x000fc80008400000 */
[----:B------:R-:W0:Y:S01]  /*5190*/  LDC R26, c[0x0][0x600] ;  /* 0x00018000ff1a7b82 */ /* 0x000e220000000800 */
[----:B------:R4:W0:Y:S01]  /*51a0*/  F2I.U32.TRUNC.NTZ R23, R14 ;  /* 0x0000000e00177305 */ /* 0x000822000020f000 */
[-CC-:B-1----:R-:W-:Y:S02]  /*51b0*/  SHF.R.U64 R6, R20, R16.reuse, R5.reuse ;  /* 0x0000001014067219 */ /* 0x182fe40000001205 */
[----:B------:R-:W-:-:S04]  /*51c0*/  SHF.R.U32.HI R5, RZ, R16, R5 ;  /* 0x00000010ff057219 */ /* 0x000fc80000011605 */
[----:B------:R-:W1:Y:S01]  /*51d0*/  LDC R31, c[0x0][0x648] ;  /* 0x00019200ff1f7b82 */ /* 0x000e620000000800 */
[-CC-:B--2---:R-:W-:Y:S02]  /*51e0*/  SHF.R.U64 R24, R6, R30.reuse, R5.reuse ;  /* 0x0000001e06187219 */ /* 0x184fe40000001205 */
[-C--:B------:R-:W-:Y:S02]  /*51f0*/  SHF.L.U32 R15, R15, R30.reuse, RZ ;  /* 0x0000001e0f0f7219 */ /* 0x080fe400000006ff */
[-C--:B------:R-:W-:Y:S01]  /*5200*/  SHF.R.U32.HI R5, RZ, R30.reuse, R5 ;  /* 0x0000001eff057219 */ /* 0x080fe20000011605 */
[----:B------:R-:W-:Y:S01]  /*5210*/  IMAD.MOV.U32 R4, RZ, RZ, R24 ;  /* 0x000000ffff047224 */ /* 0x000fe200078e0018 */
[----:B------:R-:W-:Y:S01]  /*5220*/  SHF.L.U32 R30, R17, R30, RZ ;  /* 0x0000001e111e7219 */ /* 0x000fe200000006ff */
[----:B------:R-:W2:Y:S01]  /*5230*/  LDC R34, c[0x0][0x638] ;  /* 0x00018e00ff227b82 */ /* 0x000ea20000000800 */
[----:B------:R-:W-:-:S07]  /*5240*/  LOP3.LUT R29, RZ, R15, RZ, 0x33, !PT ;  /* 0x0000000fff1d7212 */ /* 0x000fce00078e33ff */
[----:B------:R-:W0:Y:S01]  /*5250*/  LDC R35, c[0x0][0x610] ;  /* 0x00018400ff237b82 */ /* 0x000e220000000800 */
        /* <DEDUP_REMOVED lines=11> */
.L_x_104:
[----:B-1----:R-:W-:Y:S01]  /*5310*/  SHF.R.U64 R4, R4, R31, R5 ;  /* 0x0000001f04047219 */ /* 0x002fe20000001205 */
[----:B0-----:R-:W-:Y:S01]  /*5320*/  VIADD R17, R26, 0xffffffff ;  /* 0xffffffff1a117836 */ /* 0x001fe20000000000 */
[----:B------:R-:W-:Y:S01]  /*5330*/  LOP3.LUT R15, R6, R29, RZ, 0xc0, !PT ;  /* 0x0000001d060f7212 */ /* 0x000fe200078ec0ff */
[----:B------:R-:W-:Y:S02]  /*5340*/  IMAD.MOV R23, RZ, RZ, -R23 ;  /* 0x000000ffff177224 */ /* 0x000fe400078e0a17 */
[----:B------:R-:W-:Y:S02]  /*5350*/  IMAD.MOV R5, RZ, RZ, -R4 ;  /* 0x000000ffff057224 */ /* 0x000fe400078e0a04 */
[----:B------:R-:W-:Y:S01]  /*5360*/  IMAD R6, R30, R4, R15 ;  /* 0x000000041e067224 */ /* 0x000fe200078e020f */
[----:B------:R-:W-:Y:S01]  /*5370*/  LOP3.LUT R15, R20, R17, RZ, 0xc0, !PT ;  /* 0x00000011140f7212 */ /* 0x000fe200078ec0ff */
[----:B---3--:R-:W-:Y:S02]  /*5380*/  @P4 IMAD R27, R25, R23, R28 ;  /* 0x00000017191b4224 */ /* 0x008fe400078e021c */
[----:B--2---:R-:W-:-:S02]  /*5390*/  IMAD R4, R5, R34, R24 ;  /* 0x0000002205047224 */ /* 0x004fc400078e0218 */
[----:B------:R-:W-:Y:S02]  /*53a0*/  IMAD R6, R6, R35, R27 ;  /* 0x0000002306067224 */ /* 0x000fe400078e021b */
[----:B------:R-:W-:Y:S02]  /*53b0*/  IMAD R5, R4, R26, R15 ;  /* 0x0000001a04057224 */ /* 0x000fe400078e020f */
[----:B------:R-:W-:-:S03]  /*53c0*/  IMAD.MOV.U32 R14, RZ, RZ, 0x1 ;  /* 0x00000001ff0e7424 */ /* 0x000fc600078e00ff */
[----:B------:R-:W-:Y:S02]  /*53d0*/  SEL R4, R5, R6, !P4 ;  /* 0x0000000605047207 */ /* 0x000fe40006000000 */
[----:B------:R-:W-:Y:S01]  /*53e0*/  SEL R6, R6, R5, !P4 ;  /* 0x0000000506067207 */ /* 0x000fe20006000000 */
[----:B------:R-:W-:-:S07]  /*53f0*/  IMAD.MOV.U32 R5, RZ, RZ, R22 ;  /* 0x000000ffff057224 */ /* 0x000fce00078e0016 */
.L_x_102:
[----:B------:R-:W-:Y:S02]  /*5400*/  LOP3.LUT P0, RZ, R14, 0xff, RZ, 0xc0, !PT ;  /* 0x000000ff0eff7812 */ /* 0x000fe4000780c0ff */
[----:B------:R-:W-:-:S11]  /*5410*/  LOP3.LUT R87, R87, 0x1, RZ, 0x3c, !PT ;  /* 0x0000000157577812 */ /* 0x000fd600078e3cff */
[----:B------:R-:W-:Y:S05]  /*5420*/  @P0 BRA `(.L_x_105) ;  /* 0xffffffc000140947 */ /* 0x000fea000383ffff */
[----:B------:R-:W-:Y:S05]  /*5430*/  EXIT ;  /* 0x000000000000794d */ /* 0x000fea0003800000 */
.L_x_13:
[----:B------:R-:W-:-:S08]  /*5440*/  ISETP.NE.AND P0, PT, R20, RZ, PT ;  /* 0x000000ff1400720c */ /* 0x000fd00003f05270 */
[----:B-----5:R-:W0:-:S00]  /*5450*/  USETMAXREG.DEALLOC.CTAPOOL 0x28 ;  /* 0x00000028000079c8 */ /* 0x020e0000080e0500 */
[----:B------:R-:W-:Y:S05]  /*5460*/  @P0 EXIT ;  /* 0x000000000000094d */ /* 0x000fea0003800000 */
[----:B0-----:R-:W-:Y:S01]  /*5470*/  LOP3.LUT P0, RZ, R16, 0xff, RZ, 0xc0, !PT ;  /* 0x000000ff10ff7812 */ /* 0x001fe2000780c0ff */
[----:B------:R-:W-:Y:S02]  /*5480*/  IMAD.MOV.U32 R12, RZ, RZ, 0x1 ;  /* 0x00000001ff0c7424 */ /* 0x000fe400078e00ff */
[----:B------:R-:W-:-:S10]  /*5490*/  IMAD.MOV.U32 R15, RZ, RZ, RZ ;  /* 0x000000ffff0f7224 */ /* 0x000fd400078e00ff */
[----:B------:R-:W-:Y:S05]  /*54a0*/  @!P0 BRA `(.L_x_106) ;  /* 0x0000000c00008947 */ /* 0x000fea0003800000 */
[----:B------:R-:W-:Y:S01]  /*54b0*/  LOP3.LUT P0, RZ, R11, 0x1f, RZ, 0xc0, !PT ;  /* 0x0000001f0bff7812 */ /* 0x000fe2000780c0ff */
[----:B------:R-:W-:Y:S01]  /*54c0*/  ULDC UR5, c[0x0][0x658] ;  /* 0x0001960000057ab9 */ /* 0x000fe20000000800 */
[----:B------:R-:W-:Y:S01]  /*54d0*/  UMOV UR6, 0xffffffff ;  /* 0xffffffff00067882 */ /* 0x000fe20000000000 */
[----:B------:R-:W-:Y:S01]  /*54e0*/  BSSY B0, `(.L_x_106) ;  /* 0x00000bc000007945 */ /* 0x000fe20003800000 */
[----:B------:R-:W-:Y:S01]  /*54f0*/  USHF.L.U32 UR6, UR6, UR5, URZ ;  /* 0x0000000506067299 */ /* 0x000fe2000800063f */
[C---:B------:R-:W-:Y:S01]  /*5500*/  ISETP.NE.AND P2, PT, R10.reuse, RZ, PT ;  /* 0x000000ff0a00720c */ /* 0x040fe20003f45270 */
[----:B------:R-:W-:Y:S01]  /*5510*/  IMAD.MOV.U32 R14, RZ, RZ, 0x1 ;  /* 0x00000001ff0e7424 */ /* 0x000fe200078e00ff */
[----:B------:R-:W-:Y:S01]  /*5520*/  ISETP.NE.OR P0, PT, R10, RZ, !P0 ;  /* 0x000000ff0a00720c */ /* 0x000fe20004705670 */
[----:B------:R-:W-:Y:S01]  /*5530*/  IMAD.MOV.U32 R12, RZ, RZ, 0x1 ;  /* 0x00000001ff0c7424 */ /* 0x000fe200078e00ff */
[----:B------:R-:W-:Y:S01]  /*5540*/  LOP3.LUT R13, R7, 0x2, RZ, 0xfc, !PT ;  /* 0x00000002070d7812 */ /* 0x000fe200078efcff */
[----:B------:R-:W-:Y:S01]  /*5550*/  IMAD.MOV.U32 R15, RZ, RZ, RZ ;  /* 0x000000ffff0f7224 */ /* 0x000fe200078e00ff */
[----:B------:R-:W-:Y:S01]  /*5560*/  ULDC UR4, c[0x0][0x600] ;  /* 0x0001800000047ab9 */ /* 0x000fe20000000800 */
[----:B------:R-:W-:Y:S01]  /*5570*/  UMOV UR7, 0x1 ;  /* 0x0000000100077882 */ /* 0x000fe20000000000 */
[----:B------:R-:W-:-:S02]  /*5580*/  UIADD3 UR22, UR13, 0x1, URZ ;  /* 0x000000010d167890 */ /* 0x000fc4000fffe03f */
[----:B------:R-:W-:Y:S02]  /*5590*/  UIADD3 UR16, UR4, -0x1, URZ ;  /* 0xffffffff04107890 */ /* 0x000fe4000fffe03f */
[----:B------:R-:W-:Y:S02]  /*55a0*/  USHF.L.U32 UR18, UR7, UR5, URZ ;  /* 0x0000000507127299 */ /* 0x000fe4000800063f */
[----:B------:R-:W-:Y:S01]  /*55b0*/  ULOP3.LUT UR17, URZ, UR6, URZ, 0x33, !UPT ;  /* 0x000000063f117292 */ /* 0x000fe2000f8e333f */
[----:B------:R-:W-:-:S11]  /*55c0*/  ULDC.64 UR20, c[0x0][0x198] ;  /* 0x0000660000147ab9 */ /* 0x000fd60000000a00 */
.L_x_118:
[----:B------:R-:W-:-:S03]  /*55d0*/  UMOV UR4, 0xffffffff ;  /* 0xffffffff00047882 */ /* 0x000fc60000000000 */
[----:B------:R-:W-:Y:S05]  /*55e0*/  BRA.DIV UR4, `(.L_x_107) ;  /* 0x0000000e04f47947 */ /* 0x000fea000b800000 */
[----:B------:R-:W-:-:S13]  /*55f0*/  ELECT P1, URZ, PT ;  /* 0x00000000003f782f */ /* 0x000fda0003820000 */
.L_x_132:
[----:B------:R-:W0:Y:S01]  /*5600*/  LDC R10, c[0x0][0x28c] ;  /* 0x0000a300ff0a7b82 */ /* 0x000e220000000800 */
[----:B------:R-:W-:Y:S01]  /*5610*/  BSSY B1, `(.L_x_108) ;  /* 0x0000035000017945 */ /* 0x000fe20003800000 */
[----:B0-----:R-:W-:-:S13]  /*5620*/  ISETP.LT.OR P1, PT, R10, 0x1, !P1 ;  /* 0x000000010a00780c */ /* 0x001fda0004f21670 */
[----:B------:R-:W-:Y:S05]  /*5630*/  @P1 BRA `(.L_x_109) ;  /* 0x0000000000c81947 */ /* 0x000fea0003800000 */
[----:B------:R-:W-:Y:S02]  /*5640*/  IMAD.SHL.U32 R16, R4, 0x40, RZ ;  /* 0x0000004004107824 */ /* 0x000fe400078e00ff */
[----:B------:R-:W-:Y:S02]  /*5650*/  IMAD.SHL.U32 R17, R6, 0x40, RZ ;  /* 0x0000004006117824 */ /* 0x000fe400078e00ff */
[----:B------:R-:W-:Y:S02]  /*5660*/  IMAD.MOV.U32 R18, RZ, RZ, RZ ;  /* 0x000000ffff127224 */ /* 0x000fe400078e00ff */
[----:B------:R-:W-:Y:S02]  /*5670*/  IMAD.U32 R20, RZ, RZ, UR22 ;  /* 0x00000016ff147e24 */ /* 0x000fe4000f8e00ff */
[----:B------:R-:W-:Y:S02]  /*5680*/  IMAD.MOV.U32 R4, RZ, RZ, R12 ;  /* 0x000000ffff047224 */ /* 0x000fe400078e000c */
[----:B------:R-:W-:-:S07]  /*5690*/  IMAD.MOV.U32 R6, RZ, RZ, R15 ;  /* 0x000000ffff067224 */ /* 0x000fce00078e000f */
.L_x_113:
[----:B------:R-:W0:Y:S01]  /*56a0*/  S2R R11, SR_CgaCtaId ;  /* 0x00000000000b7919 */ /* 0x000e220000008800 */
[----:B------:R-:W-:-:S04]  /*56b0*/  MOV R10, 0x400 ;  /* 0x00000400000a7802 */ /* 0x000fc80000000f00 */
[----:B0-----:R-:W-:Y:S02]  /*56c0*/  LEA R21, R11, R10, 0x18 ;  /* 0x0000000a0b157211 */ /* 0x001fe400078ec0ff */
[----:B------:R-:W-:Y:S01]  /*56d0*/  SHF.L.U32 R10, R4, 0x1f, RZ ;  /* 0x0000001f040a7819 */ /* 0x000fe200000006ff */
[----:B------:R-:W0:Y:S02]  /*56e0*/  @!P2 LDC R11, c[0x0][0x500] ;  /* 0x00014000ff0bab82 */ /* 0x000e240000000800 */
[----:B------:R-:W-:-:S04]  /*56f0*/  IMAD R19, R6, 0x8, R21 ;  /* 0x0000000806137824 */ /* 0x000fc800078e0215 */
[----:B------:R-:W1:Y:S02]  /*5700*/  SYNCS.PHASECHK.TRANS64.TRYWAIT P1, [R19+URZ+0x28], R10 ;  /* 0x0000280a130075a7 */ /* 0x000e64000802017f */
[----:B-1----:R-:W-:Y:S05]  /*5710*/  @!P1 BRA `(.L_x_110) ;  /* 0x0000000c00c89947 */ /* 0x002fea0003800000 */
.L_x_133:
[----:B-1----:R-:W-:Y:S01]  /*5720*/  PRMT R10, R13, 0x9910, RZ ;  /* 0x000099100d0a7816 */ /* 0x002fe200000000ff */
[----:B0-----:R0:W-:Y:S03]  /*5730*/  @!P2 SYNCS.ARRIVE.TRANS64 RZ, [R19+URZ], R11 ;  /* 0x0000000b13ffa9a7 */ /* 0x0011e6000800003f */
[----:B------:R-:W-:-:S13]  /*5740*/  ISETP.NE.AND P1, PT, R10, 0x2, PT ;  /* 0x000000020a00780c */ /* 0x000fda0003f25270 */
[----:B0-----:R-:W-:Y:S05]  /*5750*/  @P1 BRA `(.L_x_111) ;  /* 0x0000000000041947 */ /* 0x001fea0003800000 */
[----:B------:R-:W-:Y:S01]  /*5760*/  BPT.TRAP 0x1 ;  /* 0x000000040000795c */ /* 0x000fe20000300000 */
.L_x_111:
[----:B------:R-:W-:Y:S05]  /*5770*/  @P0 BRA `(.L_x_112) ;  /* 0x0000000000040947 */ /* 0x000fea0003800000 */
[----:B------:R-:W-:Y:S01]  /*5780*/  BPT.TRAP 0x1 ;  /* 0x000000040000795c */ /* 0x000fe20000300000 */
.L_x_112:
[----:B------:R-:W-:Y:S01]  /*5790*/  IMAD R21, R6, 0x800, R21 ;  /* 0x0000080006157824 */ /* 0x000fe200078e0215 */
[----:B------:R-:W-:Y:S01]  /*57a0*/  R2UR UR9, R19 ;  /* 0x00000000130972ca */ /* 0x000fe200000e0000 */
[----:B------:R-:W-:Y:S01]  /*57b0*/  VIADD R20, R20, 0xffffffff ;  /* 0xffffffff14147836 */ /* 0x000fe20000000000 */
[----:B------:R-:W-:Y:S01]  /*57c0*/  UIADD3 UR4, UP0, UR20, 0xf0, URZ ;  /* 0x000000f014047890 */ /* 0x000fe2000ff1e03f */
[----:B------:R-:W-:Y:S01]  /*57d0*/  R2UR UR11, R17 ;  /* 0x00000000110b72ca */ /* 0x000fe200000e0000 */
[----:B------:R-:W-:Y:S01]  /*57e0*/  UIADD3 UR24, UP1, UR20, 0x1f0, URZ ;  /* 0x000001f014187890 */ /* 0x000fe2000ff3e03f */
[----:B------:R-:W-:Y:S01]  /*57f0*/  R2UR UR8, R21 ;  /* 0x00000000150872ca */ /* 0x000fe200000e0000 */
[----:B------:R-:W-:Y:S01]  /*5800*/  UIADD3.X UR5, URZ, UR21, URZ, UP0, !UPT ;  /* 0x000000153f057290 */ /* 0x000fe200087fe43f */
[----:B------:R-:W-:Y:S01]  /*5810*/  R2UR UR10, R18 ;  /* 0x00000000120a72ca */ /* 0x000fe200000e0000 */
[----:B------:R-:W-:Y:S01]  /*5820*/  VIADD R6, R6, 0x1 ;  /* 0x0000000106067836 */ /* 0x000fe20000000000 */
[----:B------:R-:W-:Y:S01]  /*5830*/  R2UR UR12, R5 ;  /* 0x00000000050c72ca */ /* 0x000fe200000e0000 */
[----:B------:R-:W-:Y:S01]  /*5840*/  UIADD3.X UR25, URZ, UR21, URZ, UP1, !UPT ;  /* 0x000000153f197290 */ /* 0x000fe20008ffe43f */
[----:B------:R-:W-:Y:S01]  /*5850*/  R2UR UR19, R16 ;  /* 0x00000000101372ca */ /* 0x000fe200000e0000 */
[----:B------:R-:W-:Y:S01]  /*5860*/  UMOV UR6, 0x0 ;  /* 0x0000000000067882 */ /* 0x000fe20000000000 */
[----:B------:R-:W-:Y:S01]  /*5870*/  ISETP.GT.AND P3, PT, R20, 0x1, PT ;  /* 0x000000011400780c */ /* 0x000fe20003f64270 */
[----:B------:R-:W-:Y:S01]  /*5880*/  UMOV UR7, 0x10000000 ;  /* 0x1000000000077882 */ /* 0x000fe20000000000 */
[----:B------:R-:W-:Y:S01]  /*5890*/  ISETP.NE.AND P1, PT, R6, 0x5, PT ;  /* 0x000000050600780c */ /* 0x000fe20003f25270 */
[----:B------:R-:W-:-:S02]  /*58a0*/  VIADD R18, R18, 0x20 ;  /* 0x0000002012127836 */ /* 0x000fc40000000000 */
[----:B------:R-:W-:Y:S01]  /*58b0*/  UIADD3 UR14, UR8, 0x180, URZ ;  /* 0x00000180080e7890 */ /* 0x000fe2000fffe03f */
[----:B------:R-:W-:Y:S01]  /*58c0*/  SEL R11, RZ, 0x1, P1 ;  /* 0x00000001ff0b7807 */ /* 0x000fe20000800000 */
[----:B------:R-:W-:Y:S01]  /*58d0*/  UIADD3 UR15, UR8, 0x2980, URZ ;  /* 0x00002980080f7890 */ /* 0x000fe2000fffe03f */
[----:B------:R-:W-:Y:S02]  /*58e0*/  SEL R6, R6, RZ, P1 ;  /* 0x000000ff06067207 */ /* 0x000fe40000800000 */
[----:B------:R-:W-:Y:S02]  /*58f0*/  LOP3.LUT R4, R4, R11, RZ, 0x3c, !PT ;  /* 0x0000000b04047212 */ /* 0x000fe400078e3cff */
[----:B------:R-:W-:Y:S02]  /*5900*/  UMOV UR8, UR14 ;  /* 0x0000000e00087c82 */ /* 0x000fe40008000000 */
[----:B------:R0:W-:Y:S02]  /*5910*/  UTMALDG.3D [UR8], [UR4], desc[UR6] ;  /* 0x00000608040075b4 */ /* 0x0001e40008011000 */
[----:B0-----:R-:W-:Y:S01]  /*5920*/  UMOV UR8, UR15 ;  /* 0x0000000f00087c82 */ /* 0x001fe20008000000 */
[----:B------:R-:W-:-:S02]  /*5930*/  UMOV UR11, UR19 ;  /* 0x00000013000b7c82 */ /* 0x000fc40008000000 */
[----:B------:R0:W-:Y:S02]  /*5940*/  UTMALDG.3D [UR8], [UR24], desc[UR6] ;  /* 0x00000608180075b4 */ /* 0x0001e40008011000 */
[----:B0-----:R-:W-:Y:S05]  /*5950*/  @P3 BRA `(.L_x_113) ;  /* 0xfffffffc00503947 */ /* 0x001fea000383ffff */
.L_x_109:
[----:B------:R-:W-:Y:S05]  /*5960*/  BSYNC B1 ;  /* 0x0000000000017941 */ /* 0x000fea0003800000 */
.L_x_108:
[----:B------:R-:W-:Y:S01]  /*5970*/  LOP3.LUT P5, RZ, R14, 0xff, RZ, 0xc0, !PT ;  /* 0x000000ff0eff7812 */ /* 0x000fe200078ac0ff */
[----:B------:R-:W-:Y:S01]  /*5980*/  VIADD R6, R15, UR13 ;  /* 0x0000000d0f067c36 */ /* 0x000fe20008000000 */
[----:B------:R-:W-:Y:S01]  /*5990*/  ULDC.64 UR4, c[0x0][0x650] ;  /* 0x0001940000047ab9 */ /* 0x000fe20000000a00 */
[----:B------:R-:W-:Y:S01]  /*59a0*/  IMAD.U32 R11, RZ, RZ, UR13 ;  /* 0x0000000dff0b7e24 */ /* 0x000fe2000f8e00ff */
[----:B------:R-:W-:Y:S01]  /*59b0*/  UISETP.GE.U32.AND UP0, UPT, UR13, 0x5, UPT ;  /* 0x000000050d00788c */ /* 0x000fe2000bf06070 */
[----:B------:R-:W-:Y:S01]  /*59c0*/  BSSY B1, `(.L_x_114) ;  /* 0x000006b000017945 */ /* 0x000fe20003800000 */
[----:B------:R-:W-:Y:S02]  /*59d0*/  ISETP.GT.U32.AND P1, PT, R6, 0x4, PT ;  /* 0x000000040600780c */ /* 0x000fe40003f24070 */
[----:B------:R-:W-:Y:S02]  /*59e0*/  PRMT R14, RZ, 0x7610, R14 ;  /* 0x00007610ff0e7816 */ /* 0x000fe4000000000e */
[----:B------:R-:W-:-:S02]  /*59f0*/  ISETP.LT.U32.AND P1, PT, R11, 0x5, P1 ;  /* 0x000000050b00780c */ /* 0x000fc40000f21070 */
[----:B------:R-:W-:Y:S01]  /*5a00*/  PLOP3.LUT P3, PT, PT, PT, UP0, 0x80, 0x0 ;  /* 0x000000000000781c */ /* 0x000fe20003f6f008 */
[----:B------:R-:W0:Y:S01]  /*5a10*/  @P5 S2R R5, SR_CgaCtaId ;  /* 0x0000000000055919 */ /* 0x000e220000008800 */
[----:B------:R-:W-:-:S04]  /*5a20*/  @P5 MOV R4, 0x400 ;  /* 0x0000040000045802 */ /* 0x000fc80000000f00 */
[----:B0-----:R-:W-:Y:S01]  /*5a30*/  @P5 LEA R10, R5, R4, 0x18 ;  /* 0x00000004050a5211 */ /* 0x001fe200078ec0ff */
[----:B------:R-:W-:-:S03]  /*5a40*/  IMAD.WIDE.U32 R4, R6, -0x33333333, RZ ;  /* 0xcccccccd06047825 */ /* 0x000fc600078e00ff */
[----:B------:R0:W-:Y:S01]  /*5a50*/  @P5 SYNCS.ARRIVE.TRANS64.A1T0 RZ, [R10+URZ+0x88], RZ ;  /* 0x000088ff0aff59a7 */ /* 0x0001e2000810003f */
[----:B------:R-:W-:Y:S01]  /*5a60*/  IADD3 R2, P5, R2, R8, RZ ;  /* 0x0000000802027210 */ /* 0x000fe20007fbe0ff */
[----:B------:R-:W-:Y:S01]  /*5a70*/  IMAD.MOV.U32 R4, RZ, RZ, -0x1 ;  /* 0xffffffffff047424 */ /* 0x000fe200078e00ff */
[----:B------:R-:W-:Y:S02]  /*5a80*/  SHF.R.U32.HI R11, RZ, 0x2, R5 ;  /* 0x00000002ff0b7819 */ /* 0x000fe40000011605 */
[----:B------:R-:W-:Y:S01]  /*5a90*/  SEL R5, RZ, 0x1, !P1 ;  /* 0x00000001ff057807 */ /* 0x000fe20004800000 */
[----:B------:R-:W-:Y:S01]  /*5aa0*/  IMAD.X R3, R3, 0x1, R0, P5 ;  /* 0x0000000103037824 */ /* 0x000fe200028e0600 */
[----:B------:R-:W-:Y:S01]  /*5ab0*/  ISETP.GE.U32.AND P1, PT, R2, UR4, PT ;  /* 0x0000000402007c0c */ /* 0x000fe2000bf26070 */
[----:B------:R-:W-:Y:S01]  /*5ac0*/  IMAD R15, R11, -0x5, R6 ;  /* 0xfffffffb0b0f7824 */ /* 0x000fe200078e0206 */
[----:B------:R-:W-:Y:S01]  /*5ad0*/  LOP3.LUT R12, R12, R5, RZ, 0x3c, !PT ;  /* 0x000000050c0c7212 */ /* 0x000fe200078e3cff */
[----:B------:R-:W-:Y:S01]  /*5ae0*/  IMAD.MOV.U32 R6, RZ, RZ, -0x1 ;  /* 0xffffffffff067424 */ /* 0x000fe200078e00ff */
[----:B------:R-:W-:Y:S01]  /*5af0*/  ISETP.GE.U32.AND.EX P1, PT, R3, UR5, PT, P1 ;  /* 0x0000000503007c0c */ /* 0x000fe2000bf26110 */
[----:B------:R-:W-:Y:S01]  /*5b00*/  IMAD.MOV.U32 R5, RZ, RZ, -0x1 ;  /* 0xffffffffff057424 */ /* 0x000fe200078e00ff */
[----:B------:R-:W-:-:S02]  /*5b10*/  @P3 LOP3.LUT R12, R12, 0x1, R11, 0x78, !PT ;  /* 0x000000010c0c3812 */ /* 0x000fc400078e780b */
[----:B0-----:R-:W-:-:S09]  /*5b20*/  PRMT R10, RZ, 0x7610, R10 ;  /* 0x00007610ff0a7816 */ /* 0x001fd2000000000a */
[----:B------:R-:W-:Y:S05]  /*5b30*/  @P1 BRA `(.L_x_115) ;  /* 0x00000004004c1947 */ /* 0x000fea0003800000 */
[----:B------:R-:W0:Y:S01]  /*5b40*/  S2R R17, SR_CTAID.X ;  /* 0x0000000000117919 */ /* 0x000e220000002500 */
[----:B------:R-:W-:Y:S01]  /*5b50*/  ULDC.64 UR4, c[0x0][0x628] ;  /* 0x00018a0000047ab9 */ /* 0x000fe20000000a00 */
[----:B------:R-:W1:Y:S01]  /*5b60*/  LDC R18, c[0x0][0x144] ;  /* 0x00005100ff127b82 */ /* 0x000e620000000800 */
[----:B------:R-:W-:Y:S01]  /*5b70*/  ISETP.NE.U32.AND P1, PT, RZ, UR4, PT ;  /* 0x00000004ff007c0c */ /* 0x000fe2000bf25070 */
[----:B------:R-:W2:Y:S01]  /*5b80*/  S2R R6, SR_CTAID.Y ;  /* 0x0000000000067919 */ /* 0x000ea20000002600 */
[----:B------:R-:W-:Y:S01]  /*5b90*/  ULDC UR6, c[0x0][0x150] ;  /* 0x0000540000067ab9 */ /* 0x000fe20000000800 */
[----:B------:R-:W-:Y:S01]  /*5ba0*/  ULDC UR7, c[0x0][0x630] ;  /* 0x00018c0000077ab9 */ /* 0x000fe20000000800 */
[----:B------:R-:W-:Y:S01]  /*5bb0*/  ISETP.NE.AND.EX P1, PT, RZ, UR5, PT, P1 ;  /* 0x00000005ff007c0c */ /* 0x000fe2000bf25310 */
[----:B------:R-:W-:Y:S01]  /*5bc0*/  IMAD.MOV.U32 R4, RZ, RZ, R2 ;  /* 0x000000ffff047224 */ /* 0x000fe200078e0002 */
[----:B0-----:R-:W-:-:S05]  /*5bd0*/  I2FP.F32.U32 R5, R17 ;  /* 0x0000001100057245 */ /* 0x001fca0000201000 */
[----:B------:R-:W-:Y:S01]  /*5be0*/  FMUL R20, R5, UR6 ;  /* 0x0000000605147c20 */ /* 0x000fe20008400000 */
[----:B------:R-:W-:-:S05]  /*5bf0*/  IMAD.MOV.U32 R5, RZ, RZ, R3 ;  /* 0x000000ffff057224 */ /* 0x000fca00078e0003 */
[----:B--2---:R-:W-:Y:S05]  /*5c00*/  @!P1 BRA `(.L_x_116) ;  /* 0x0000000000289947 */ /* 0x004fea0003800000 */
[----:B------:R-:W-:Y:S02]  /*5c10*/  ULDC UR6, c[0x0][0x634] ;  /* 0x00018d0000067ab9 */ /* 0x000fe40000000800 */
[----:B------:R-:W-:-:S05]  /*5c20*/  IADD3 R5, P1, R2, UR6, RZ ;  /* 0x0000000602057c10 */ /* 0x000fca000ff3e0ff */
[----:B------:R-:W-:-:S04]  /*5c30*/  IMAD.X R19, RZ, RZ, R3, P1 ;  /* 0x000000ffff137224 */ /* 0x000fc800008e0603 */
[----:B------:R-:W-:-:S04]  /*5c40*/  IMAD.WIDE.U32 R10, R19, UR4, RZ ;  /* 0x00000004130a7c25 */ /* 0x000fc8000f8e00ff */
[----:B------:R-:W-:-:S04]  /*5c50*/  IMAD.WIDE.U32 R10, P1, R5, UR5, R10 ;  /* 0x00000005050a7c25 */ /* 0x000fc8000f82000a */
[----:B------:R-:W-:-:S04]  /*5c60*/  IMAD.WIDE.U32 R4, R5, UR4, RZ ;  /* 0x0000000405047c25 */ /* 0x000fc8000f8e00ff */
[----:B------:R-:W-:Y:S01]  /*5c70*/  IMAD.MOV.U32 R4, RZ, RZ, R11 ;  /* 0x000000ffff047224 */ /* 0x000fe200078e000b */
[----:B------:R-:W-:Y:S01]  /*5c80*/  IADD3 RZ, P3, R5, R10, RZ ;  /* 0x0000000a05ff7210 */ /* 0x000fe20007f7e0ff */
[----:B------:R-:W-:-:S04]  /*5c90*/  IMAD.X R5, RZ, RZ, RZ, P1 ;  /* 0x000000ffff057224 */ /* 0x000fc800008e06ff */
[----:B------:R-:W-:-:S08]  /*5ca0*/  IMAD.WIDE.U32.X R4, R19, UR5, R4, P3 ;  /* 0x0000000513047c25 */ /* 0x000fd000098e0404 */
.L_x_116:
[--C-:B------:R-:W-:Y:S01]  /*5cb0*/  SHF.R.U64 R16, R4, UR7, R5.reuse ;  /* 0x0000000704107c19 */ /* 0x100fe20008001205 */
[----:B------:R-:W0:Y:S01]  /*5cc0*/  F2I.U32.TRUNC.NTZ R20, R20 ;  /* 0x0000001400147305 */ /* 0x000e22000020f000 */
[----:B------:R-:W-:Y:S01]  /*5cd0*/  SHF.R.U32.HI R4, RZ, UR7, R5 ;  /* 0x00000007ff047c19 */ /* 0x000fe20008011605 */
[----:B------:R-:W-:Y:S01]  /*5ce0*/  ULDC.64 UR4, c[0x0][0x620] ;  /* 0x0001880000047ab9 */ /* 0x000fe20000000a00 */
[----:B------:R-:W-:Y:S01]  /*5cf0*/  IADD3 R11, P1, RZ, -R16, RZ ;  /* 0x80000010ff0b7210 */ /* 0x000fe20007f3e0ff */
[----:B------:R-:W-:Y:S01]  /*5d00*/  ULDC.64 UR6, c[0x0][0x640] ;  /* 0x0001900000067ab9 */ /* 0x000fe20000000a00 */
[----:B------:R-:W2:Y:S03]  /*5d10*/  LDC R21, c[0x0][0x148] ;  /* 0x00005200ff157b82 */ /* 0x000ea60000000800 */
[----:B------:R-:W-:Y:S01]  /*5d20*/  IMAD.X R4, RZ, RZ, ~R4, P1 ;  /* 0x000000ffff047224 */ /* 0x000fe200008e0e04 */
[----:B------:R-:W-:-:S03]  /*5d30*/  ISETP.NE.U32.AND P1, PT, RZ, UR6, PT ;  /* 0x00000006ff007c0c */ /* 0x000fc6000bf25070 */
[----:B------:R-:W-:Y:S01]  /*5d40*/  IMAD R10, R4, UR4, RZ ;  /* 0x00000004040a7c24 */ /* 0x000fe2000f8e02ff */
[----:B------:R-:W-:Y:S01]  /*5d50*/  ISETP.NE.AND.EX P1, PT, RZ, UR7, PT, P1 ;  /* 0x00000007ff007c0c */ /* 0x000fe2000bf25310 */
[----:B------:R-:W-:Y:S01]  /*5d60*/  IMAD.WIDE.U32 R4, R11, UR4, R2 ;  /* 0x000000040b047c25 */ /* 0x000fe2000f8e0002 */
[----:B------:R-:W-:-:S03]  /*5d70*/  ULDC UR4, c[0x0][0x618] ;  /* 0x0001860000047ab9 */ /* 0x000fc60000000800 */
[----:B------:R-:W-:Y:S01]  /*5d80*/  IMAD R11, R11, UR5, R10 ;  /* 0x000000050b0b7c24 */ /* 0x000fe2000f8e020a */
[----:B------:R-:W-:Y:S01]  /*5d90*/  ULDC UR5, c[0x0][0x154] ;  /* 0x0000550000057ab9 */ /* 0x000fe20000000800 */
[----:B0-----:R-:W-:Y:S02]  /*5da0*/  IMAD.MOV R10, RZ, RZ, -R20 ;  /* 0x000000ffff0a7224 */ /* 0x001fe400078e0a14 */
[----:B------:R-:W-:Y:S02]  /*5db0*/  IMAD.IADD R5, R5, 0x1, R11 ;  /* 0x0000000105057824 */ /* 0x000fe400078e020b */
[----:B-1----:R-:W-:Y:S01]  /*5dc0*/  IMAD R17, R18, R10, R17 ;  /* 0x0000000a12117224 */ /* 0x002fe200078e0211 */
[----:B------:R-:W-:Y:S02]  /*5dd0*/  I2FP.F32.U32 R10, R6 ;  /* 0x00000006000a7245 */ /* 0x000fe40000201000 */
[--C-:B------:R-:W-:Y:S02]  /*5de0*/  SHF.R.U64 R18, R4, UR4, R5.reuse ;  /* 0x0000000404127c19 */ /* 0x100fe40008001205 */
[----:B------:R-:W-:Y:S01]  /*5df0*/  SHF.R.U32.HI R5, RZ, UR4, R5 ;  /* 0x00000004ff057c19 */ /* 0x000fe20008011605 */
[----:B------:R-:W-:Y:S01]  /*5e00*/  FMUL R10, R10, UR5 ;  /* 0x000000050a0a7c20 */ /* 0x000fe20008400000 */
[----:B------:R-:W-:-:S02]  /*5e10*/  ULDC UR4, c[0x0][0x608] ;  /* 0x0001820000047ab9 */ /* 0x000fc40000000800 */
[--C-:B------:R-:W-:Y:S01]  /*5e20*/  SHF.R.U64 R20, R18, UR4, R5.reuse ;  /* 0x0000000412147c19 */ /* 0x100fe20008001205 */
[----:B------:R0:W1:Y:S01]  /*5e30*/  F2I.U32.TRUNC.NTZ R22, R10 ;  /* 0x0000000a00167305 */ /* 0x000062000020f000 */
[----:B------:R-:W-:Y:S01]  /*5e40*/  SHF.R.U32.HI R5, RZ, UR4, R5 ;  /* 0x00000004ff057c19 */ /* 0x000fe20008011605 */
[----:B------:R-:W-:-:S03]  /*5e50*/  ULDC UR4, c[0x0][0x658] ;  /* 0x0001960000047ab9 */ /* 0x000fc60000000800 */
[--C-:B------:R-:W-:Y:S02]  /*5e60*/  SHF.R.U64 R19, R20, UR4, R5.reuse ;  /* 0x0000000414137c19 */ /* 0x100fe40008001205 */
[----:B------:R-:W-:-:S03]  /*5e70*/  SHF.R.U32.HI R23, RZ, UR4, R5 ;  /* 0x00000004ff177c19 */ /* 0x000fc60008011605 */
[----:B------:R-:W-:Y:S02]  /*5e80*/  IMAD.MOV.U32 R4, RZ, RZ, R19 ;  /* 0x000000ffff047224 */ /* 0x000fe400078e0013 */
[----:B------:R-:W-:Y:S01]  /*5e90*/  IMAD.MOV.U32 R5, RZ, RZ, R23 ;  /* 0x000000ffff057224 */ /* 0x000fe200078e0017 */
[----:B0-----:R-:W-:Y:S06]  /*5ea0*/  @!P1 BRA `(.L_x_117) ;  /* 0x0000000000289947 */ /* 0x001fec0003800000 */
        /* <DEDUP_REMOVED lines=10> */
.L_x_117:
[----:B------:R-:W-:Y:S01]  /*5f50*/  ULDC UR4, c[0x0][0x648] ;  /* 0x0001920000047ab9 */ /* 0x000fe20000000800 */
[----:B-1----:R-:W-:Y:S01]  /*5f60*/  IMAD.MOV R22, RZ, RZ, -R22 ;  /* 0x000000ffff167224 */ /* 0x002fe200078e0a16 */
[----:B------:R-:W-:Y:S01]  /*5f70*/  SHF.R.U64 R5, R4, UR4, R5 ;  /* 0x0000000404057c19 */ /* 0x000fe20008001205 */
[----:B------:R-:W-:Y:S01]  /*5f80*/  ULDC UR4, c[0x0][0x638] ;  /* 0x00018e0000047ab9 */ /* 0x000fe20000000800 */
[----:B------:R-:W-:Y:S01]  /*5f90*/  LOP3.LUT R4, R20, UR17, RZ, 0xc0, !PT ;  /* 0x0000001114047c12 */ /* 0x000fe2000f8ec0ff */
[----:B--2---:R-:W-:Y:S01]  /*5fa0*/  @P4 IMAD R17, R21, R22, R6 ;  /* 0x0000001615114224 */ /* 0x004fe200078e0206 */
[----:B------:R-:W-:Y:S01]  /*5fb0*/  LOP3.LUT R18, R18, UR16, RZ, 0xc0, !PT ;  /* 0x0000001012127c12 */ /* 0x000fe2000f8ec0ff */
[----:B------:R-:W-:Y:S01]  /*5fc0*/  IMAD.MOV R6, RZ, RZ, -R5 ;  /* 0x000000ffff067224 */ /* 0x000fe200078e0a05 */
[----:B------:R-:W-:Y:S01]  /*5fd0*/  ULDC UR5, c[0x0][0x610] ;  /* 0x0001840000057ab9 */ /* 0x000fe20000000800 */
[----:B------:R-:W-:Y:S02]  /*5fe0*/  IMAD R4, R5, UR18, R4 ;  /* 0x0000001205047c24 */ /* 0x000fe4000f8e0204 */
[----:B------:R-:W-:Y:S01]  /*5ff0*/  IMAD R19, R6, UR4, R19 ;  /* 0x0000000406137c24 */ /* 0x000fe2000f8e0213 */
[----:B------:R-:W-:Y:S01]  /*6000*/  ULDC UR4, c[0x0][0x600] ;  /* 0x0001800000047ab9 */ /* 0x000fe20000000800 */
[----:B------:R-:W-:-:S02]  /*6010*/  IMAD R17, R4, UR5, R17 ;  /* 0x0000000504117c24 */ /* 0x000fc4000f8e0211 */
[----:B------:R-:W-:Y:S02]  /*6020*/  IMAD R6, R19, UR4, R18 ;  /* 0x0000000413067c24 */ /* 0x000fe4000f8e0212 */
[----:B------:R-:W-:Y:S02]  /*6030*/  IMAD.MOV.U32 R10, RZ, RZ, 0x1 ;  /* 0x00000001ff0a7424 */ /* 0x000fe400078e00ff */
[----:B------:R-:W-:Y:S01]  /*6040*/  IMAD.MOV.U32 R5, RZ, RZ, R16 ;  /* 0x000000ffff057224 */ /* 0x000fe200078e0010 */
[----:B------:R-:W-:Y:S02]  /*6050*/  SEL R4, R6, R17, !P4 ;  /* 0x0000001106047207 */ /* 0x000fe40006000000 */
[----:B------:R-:W-:-:S07]  /*6060*/  SEL R6, R17, R6, !P4 ;  /* 0x0000000611067207 */ /* 0x000fce0006000000 */
.L_x_115:
[----:B------:R-:W-:Y:S05]  /*6070*/  BSYNC B1 ;  /* 0x0000000000017941 */ /* 0x000fea0003800000 */
.L_x_114:
[----:B------:R-:W-:-:S13]  /*6080*/  LOP3.LUT P1, RZ, R10, 0xff, RZ, 0xc0, !PT ;  /* 0x000000ff0aff7812 */ /* 0x000fda000782c0ff */
[----:B------:R-:W-:Y:S05]  /*6090*/  @P1 BRA `(.L_x_118) ;  /* 0xfffffff4004c1947 */ /* 0x000fea000383ffff */
[----:B------:R-:W-:Y:S05]  /*60a0*/  BSYNC B0 ;  /* 0x0000000000007941 */ /* 0x000fea0003800000 */
.L_x_106:
[----:B------:R-:W-:-:S03]  /*60b0*/  UMOV UR4, 0xffffffff ;  /* 0xffffffff00047882 */ /* 0x000fc60000000000 */
[----:B------:R-:W-:Y:S05]  /*60c0*/  BRA.DIV UR4, `(.L_x_119) ;  /* 0x0000000604707947 */ /* 0x000fea000b800000 */
[----:B------:R-:W-:-:S13]  /*60d0*/  ELECT P0, URZ, PT ;  /* 0x00000000003f782f */ /* 0x000fda0003800000 */
.L_x_136:
[----:B------:R-:W-:Y:S04]  /*60e0*/  BSSY B0, `(.L_x_120) ;  /* 0x0000034000007945 */ /* 0x000fe80003800000 */
[----:B------:R-:W-:Y:S05]  /*60f0*/  @!P0 BRA `(.L_x_121) ;  /* 0x0000000000c88947 */ /* 0x000fea0003800000 */
[----:B------:R-:W-:-:S04]  /*6100*/  LOP3.LUT R7, R7, 0x2, RZ, 0xfc, !PT ;  /* 0x0000000207077812 */ /* 0x000fc800078efcff */
[----:B------:R-:W-:-:S13]  /*6110*/  ISETP.NE.AND P0, PT, R7, 0x3, PT ;  /* 0x000000030700780c */ /* 0x000fda0003f05270 */
[----:B------:R-:W-:Y:S05]  /*6120*/  @!P0 BRA `(.L_x_122) ;  /* 0x0000000000048947 */ /* 0x000fea0003800000 */
[----:B------:R-:W-:Y:S01]  /*6130*/  BPT.TRAP 0x1 ;  /* 0x000000040000795c */ /* 0x000fe20000300000 */
.L_x_122:
[----:B------:R-:W0:Y:S01]  /*6140*/  S2R R3, SR_CgaCtaId ;  /* 0x0000000000037919 */ /* 0x000e220000008800 */
[----:B------:R-:W-:Y:S02]  /*6150*/  MOV R0, 0x400 ;  /* 0x0000040000007802 */ /* 0x000fe40000000f00 */
[----:B------:R-:W-:Y:S02]  /*6160*/  SHF.L.U32 R2, R12, 0x1f, RZ ;  /* 0x0000001f0c027819 */ /* 0x000fe400000006ff */
[----:B0-----:R-:W-:-:S05]  /*6170*/  LEA R0, R3, R0, 0x18 ;  /* 0x0000000003007211 */ /* 0x001fca00078ec0ff */
[----:B------:R-:W-:-:S04]  /*6180*/  VIADD R0, R0, 0x28 ;  /* 0x0000002800007836 */ /* 0x000fc80000000000 */
[C---:B------:R-:W-:Y:S02]  /*6190*/  IMAD R5, R15.reuse, 0x8, R0 ;  /* 0x000000080f057824 */ /* 0x040fe400078e0200 */
[----:B------:R-:W-:Y:S02]  /*61a0*/  VIADD R15, R15, 0x1 ;  /* 0x000000010f0f7836 */ /* 0x000fe40000000000 */
[----:B------:R-:W0:Y:S03]  /*61b0*/  SYNCS.PHASECHK.TRANS64.TRYWAIT P0, [R5+URZ], R2 ;  /* 0x00000002050075a7 */ /* 0x000e26000800017f */
[----:B------:R-:W-:-:S04]  /*61c0*/  ISETP.NE.AND P1, PT, R15, 0x5, PT ;  /* 0x000000050f00780c */ /* 0x000fc80003f25270 */
[----:B------:R-:W-:Y:S02]  /*61d0*/  SEL R3, RZ, 0x1, P1 ;  /* 0x00000001ff037807 */ /* 0x000fe40000800000 */
[----:B------:R-:W-:Y:S02]  /*61e0*/  SEL R15, R15, RZ, P1 ;  /* 0x000000ff0f0f7207 */ /* 0x000fe40000800000 */
[----:B------:R-:W-:-:S03]  /*61f0*/  LOP3.LUT R12, R12, R3, RZ, 0x3c, !PT ;  /* 0x000000030c0c7212 */ /* 0x000fc600078e3cff */
[----:B------:R-:W-:Y:S01]  /*6200*/  IMAD R7, R15, 0x8, R0 ;  /* 0x000000080f077824 */ /* 0x000fe200078e0200 */
[----:B------:R-:W-:Y:S01]  /*6210*/  SHF.L.U32 R4, R12, 0x1f, RZ ;  /* 0x0000001f0c047819 */ /* 0x000fe200000006ff */
[----:B0-----:R-:W-:Y:S06]  /*6220*/  @!P0 BRA `(.L_x_123) ;  /* 0x00000004003c8947 */ /* 0x001fec0003800000 */
.L_x_137:
[----:B------:R-:W1:Y:S01]  /*6230*/  SYNCS.PHASECHK.TRANS64.TRYWAIT P0, [R7+URZ], R4 ;  /* 0x00000004070075a7 */ /* 0x000e62000800017f */
[----:B0-----:R-:W-:-:S05]  /*6240*/  VIADD R2, R15, 0x1 ;  /* 0x000000010f027836 */ /* 0x001fca0000000000 */
[----:B------:R-:W-:-:S04]  /*6250*/  ISETP.NE.AND P1, PT, R2, 0x5, PT ;  /* 0x000000050200780c */ /* 0x000fc80003f25270 */
[----:B------:R-:W-:Y:S02]  /*6260*/  SEL R3, RZ, 0x1, P1 ;  /* 0x00000001ff037807 */ /* 0x000fe40000800000 */
[----:B------:R-:W-:Y:S02]  /*6270*/  SEL R9, R2, RZ, P1 ;  /* 0x000000ff02097207 */ /* 0x000fe40000800000 */
[----:B------:R-:W-:-:S03]  /*6280*/  LOP3.LUT R12, R12, R3, RZ, 0x3c, !PT ;  /* 0x000000030c0c7212 */ /* 0x000fc600078e3cff */
[----:B------:R-:W-:Y:S01]  /*6290*/  IMAD R8, R9, 0x8, R0 ;  /* 0x0000000809087824 */ /* 0x000fe200078e0200 */
[----:B------:R-:W-:Y:S01]  /*62a0*/  SHF.L.U32 R5, R12, 0x1f, RZ ;  /* 0x0000001f0c057819 */ /* 0x000fe200000006ff */
[----:B-1----:R-:W-:Y:S06]  /*62b0*/  @!P0 BRA `(.L_x_124) ;  /* 0x00000004002c8947 */ /* 0x002fec0003800000 */
.L_x_138:
[----:B------:R-:W1:Y:S01]  /*62c0*/  SYNCS.PHASECHK.TRANS64.TRYWAIT P0, [R8+URZ], R5 ;  /* 0x00000005080075a7 */ /* 0x000e62000800017f */
[----:B------:R-:W-:-:S05]  /*62d0*/  VIADD R2, R9, 0x1 ;  /* 0x0000000109027836 */ /* 0x000fca0000000000 */
[----:B------:R-:W-:-:S04]  /*62e0*/  ISETP.NE.AND P1, PT, R2, 0x5, PT ;  /* 0x000000050200780c */ /* 0x000fc80003f25270 */
[----:B------:R-:W-:Y:S02]  /*62f0*/  SEL R3, RZ, 0x1, P1 ;  /* 0x00000001ff037807 */ /* 0x000fe40000800000 */
[----:B0-----:R-:W-:Y:S02]  /*6300*/  SEL R7, R2, RZ, P1 ;  /* 0x000000ff02077207 */ /* 0x001fe40000800000 */
[----:B------:R-:W-:-:S03]  /*6310*/  LOP3.LUT R9, R12, R3, RZ, 0x3c, !PT ;  /* 0x000000030c097212 */ /* 0x000fc600078e3cff */
[----:B------:R-:W-:Y:S01]  /*6320*/  IMAD R11, R7, 0x8, R0 ;  /* 0x00000008070b7824 */ /* 0x000fe200078e0200 */
[----:B------:R-:W-:Y:S01]  /*6330*/  SHF.L.U32 R6, R9, 0x1f, RZ ;  /* 0x0000001f09067819 */ /* 0x000fe200000006ff */
[----:B-1----:R-:W-:Y:S06]  /*6340*/  @!P0 BRA `(.L_x_125) ;  /* 0x00000004001c8947 */ /* 0x002fec0003800000 */
.L_x_139:
[----:B------:R-:W1:Y:S01]  /*6350*/  SYNCS.PHASECHK.TRANS64.TRYWAIT P0, [R11+URZ], R6 ;  /* 0x000000060b0075a7 */ /* 0x000e62000800017f */
[----:B------:R-:W-:-:S05]  /*6360*/  VIADD R2, R7, 0x1 ;  /* 0x0000000107027836 */ /* 0x000fca0000000000 */
[----:B------:R-:W-:-:S04]  /*6370*/  ISETP.NE.AND P1, PT, R2, 0x5, PT ;  /* 0x000000050200780c */ /* 0x000fc80003f25270 */
[----:B------:R-:W-:Y:S02]  /*6380*/  SEL R4, RZ, 0x1, P1 ;  /* 0x00000001ff047807 */ /* 0x000fe40000800000 */
[----:B------:R-:W-:Y:S02]  /*6390*/  SEL R3, R2, RZ, P1 ;  /* 0x000000ff02037207 */ /* 0x000fe40000800000 */
[----:B------:R-:W-:Y:S01]  /*63a0*/  LOP3.LUT R4, R9, R4, RZ, 0x3c, !PT ;  /* 0x0000000409047212 */ /* 0x000fe200078e3cff */
[----:B-1----:R-:W-:Y:S06]  /*63b0*/  @!P0 BRA `(.L_x_126) ;  /* 0x0000000400148947 */ /* 0x002fec0003800000 */
.L_x_140:
[----:B------:R-:W-:Y:S01]  /*63c0*/  IMAD R3, R3, 0x8, R0 ;  /* 0x0000000803037824 */ /* 0x000fe200078e0200 */
[----:B------:R-:W-:-:S07]  /*63d0*/  SHF.L.U32 R0, R4, 0x1f, RZ ;  /* 0x0000001f04007819 */ /* 0x000fce00000006ff */
.L_x_127:
[----:B--2---:R2:W3:Y:S02]  /*63e0*/  SYNCS.PHASECHK.TRANS64.TRYWAIT P0, [R3+URZ], R0 ;  /* 0x00000000030075a7 */ /* 0x0044e4000800017f */
[----:B---3--:R-:W-:Y:S05]  /*63f0*/  @!P0 NANOSLEEP.SYNCS 0x989680 ;  /* 0x009896800000895d */ /* 0x008fea0003900000 */
[----:B------:R-:W3:Y:S02]  /*6400*/  @!P0 SYNCS.PHASECHK.TRANS64 P0, [R3+URZ], R0 ;  /* 0x00000000030085a7 */ /* 0x000ee4000800007f */
[----:B---3--:R-:W-:Y:S05]  /*6410*/  @!P0 BRA `(.L_x_127) ;  /* 0xfffffffc00f08947 */ /* 0x008fea000383ffff */
.L_x_121:
[----:B------:R-:W-:Y:S05]  /*6420*/  BSYNC B0 ;  /* 0x0000000000007941 */ /* 0x000fea0003800000 */
.L_x_120:
[----:B------:R-:W-:Y:S05]  /*6430*/  EXIT ;  /* 0x000000000000794d */ /* 0x000fea0003800000 */
.L_x_15:
[----:B0-----:R-:W-:-:S04]  /*6440*/  IMAD.U32 R15, RZ, RZ, UR15 ;  /* 0x0000000fff0f7e24 */ /* 0x001fc8000f8e00ff */
[----:B------:R0:W1:Y:S03]  /*6450*/  SYNCS.PHASECHK.TRANS64.TRYWAIT P0, [R15+URZ+-0x8], R14 ;  /* 0xfffff80e0f0075a7 */ /* 0x000066000800017f */
[----:B-1----:R-:W-:Y:S05]  /*6460*/  @!P0 NANOSLEEP.SYNCS 0x989680 ;  /* 0x009896800000895d */ /* 0x002fea0003900000 */
[----:B------:R-:W1:Y:S02]  /*6470*/  @!P0 SYNCS.PHASECHK.TRANS64 P0, [R15+URZ+-0x8], R14 ;  /* 0xfffff80e0f0085a7 */ /* 0x000e64000800007f */
[----:B-1----:R-:W-:Y:S05]  /*6480*/  @!P0 BRA `(.L_x_15) ;  /* 0xfffffffc00ec8947 */ /* 0x002fea000383ffff */
[----:B------:R-:W-:Y:S05]  /*6490*/  BRA `(.L_x_128) ;  /* 0xffffffb000147947 */ /* 0x000fea000383ffff */
.L_x_20:
[----:B-1----:R-:W-:-:S04]  /*64a0*/  IMAD.U32 R15, RZ, RZ, UR6 ;  /* 0x00000006ff0f7e24 */ /* 0x002fc8000f8e00ff */
[----:B------:R1:W2:Y:S03]  /*64b0*/  SYNCS.PHASECHK.TRANS64.TRYWAIT P0, [R15+URZ], R14 ;  /* 0x0000000e0f0075a7 */ /* 0x0002a6000800017f */
[----:B--2---:R-:W-:Y:S05]  /*64c0*/  @!P0 NANOSLEEP.SYNCS 0x989680 ;  /* 0x009896800000895d */ /* 0x004fea0003900000 */
[----:B------:R-:W2:Y:S02]  /*64d0*/  @!P0 SYNCS.PHASECHK.TRANS64 P0, [R15+URZ], R14 ;  /* 0x0000000e0f0085a7 */ /* 0x000ea4000800007f */
[----:B--2---:R-:W-:Y:S05]  /*64e0*/  @!P0 BRA `(.L_x_20) ;  /* 0xfffffffc00ec8947 */ /* 0x004fea000383ffff */
[----:B------:R-:W-:Y:S05]  /*64f0*/  BRA `(.L_x_19) ;  /* 0xffffffb000bc7947 */ /* 0x000fea000383ffff */
.L_x_26:
[----:B-1----:R-:W-:-:S04]  /*6500*/  IMAD.U32 R16, RZ, RZ, UR9 ;  /* 0x00000009ff107e24 */ /* 0x002fc8000f8e00ff */
[----:B------:R1:W2:Y:S03]  /*6510*/  SYNCS.PHASECHK.TRANS64.TRYWAIT P0, [R16+URZ], R15 ;  /* 0x0000000f100075a7 */ /* 0x0002a6000800017f */
[----:B--2---:R-:W-:Y:S05]  /*6520*/  @!P0 NANOSLEEP.SYNCS 0x989680 ;  /* 0x009896800000895d */ /* 0x004fea0003900000 */
[----:B------:R-:W2:Y:S02]  /*6530*/  @!P0 SYNCS.PHASECHK.TRANS64 P0, [R16+URZ], R15 ;  /* 0x0000000f100085a7 */ /* 0x000ea4000800007f */
[----:B--2---:R-:W-:Y:S05]  /*6540*/  @!P0 BRA `(.L_x_26) ;  /* 0xfffffffc00ec8947 */ /* 0x004fea000383ffff */
[----:B------:R-:W-:Y:S05]  /*6550*/  BRA `(.L_x_25) ;  /* 0xffffffb400fc7947 */ /* 0x000fea000383ffff */
.L_x_34:
[----:B0-----:R-:W-:-:S04]  /*6560*/  IMAD.U32 R15, RZ, RZ, UR15 ;  /* 0x0000000fff0f7e24 */ /* 0x001fc8000f8e00ff */
[----:B------:R0:W1:Y:S03]  /*6570*/  SYNCS.PHASECHK.TRANS64.TRYWAIT P0, [R15+URZ+0x8], R14 ;  /* 0x0000080e0f0075a7 */ /* 0x000066000800017f */
[----:B-1----:R-:W-:Y:S05]  /*6580*/  @!P0 NANOSLEEP.SYNCS 0x989680 ;  /* 0x009896800000895d */ /* 0x002fea0003900000 */
[----:B------:R-:W1:Y:S02]  /*6590*/  @!P0 SYNCS.PHASECHK.TRANS64 P0, [R15+URZ+0x8], R14 ;  /* 0x0000080e0f0085a7 */ /* 0x000e64000800007f */
[----:B-1----:R-:W-:Y:S05]  /*65a0*/  @!P0 BRA `(.L_x_34) ;  /* 0xfffffffc00ec8947 */ /* 0x002fea000383ffff */
[----:B------:R-:W-:Y:S05]  /*65b0*/  BRA `(.L_x_129) ;  /* 0xffffffc000207947 */ /* 0x000fea000383ffff */
.L_x_107:
[----:B------:R-:W-:Y:S01]  /*65c0*/  BSSY B1, `(.L_x_130) ;  /* 0x0000006000017945 */ /* 0x000fe20003800000 */
[----:B------:R-:W-:-:S07]  /*65d0*/  IMAD.MOV.U32 R10, RZ, RZ, -0x1 ;  /* 0xffffffffff0a7424 */ /* 0x000fce00078e00ff */
[----:B------:R-:W-:Y:S05]  /*65e0*/  WARPSYNC.COLLECTIVE R10, `(.L_x_131) ;  /* 0x000000000a0c7348 */ /* 0x000fea0003c00000 */
[----:B------:R-:W-:Y:S02]  /*65f0*/  ELECT P1, UR62, PT ;  /* 0x00000000003e782f */ /* 0x000fe40003820000 */
[----:B------:R-:W-:Y:S01]  /*6600*/  MOV R10, UR62 ;  /* 0x0000003e000a7c02 */ /* 0x000fe20008000f00 */
[----:B------:R-:W-:Y:S10]  /*6610*/  ENDCOLLECTIVE ;  /* 0x000000000000791b */ /* 0x000ff40003800000 */
.L_x_131:
[----:B------:R-:W-:Y:S05]  /*6620*/  BSYNC B1 ;  /* 0x0000000000017941 */ /* 0x000fea0003800000 */
.L_x_130:
[----:B------:R-:W-:Y:S05]  /*6630*/  BRA `(.L_x_132) ;  /* 0xffffffec00f07947 */ /* 0x000fea000383ffff */
.L_x_110:
[----:B-1----:R1:W2:Y:S02]  /*6640*/  SYNCS.PHASECHK.TRANS64.TRYWAIT P1, [R19+URZ+0x28], R10 ;  /* 0x0000280a130075a7 */ /* 0x0022a4000802017f */
[----:B--2---:R-:W-:Y:S05]  /*6650*/  @!P1 NANOSLEEP.SYNCS 0x989680 ;  /* 0x009896800000995d */ /* 0x004fea0003900000 */
[----:B------:R-:W2:Y:S02]  /*6660*/  @!P1 SYNCS.PHASECHK.TRANS64 P1, [R19+URZ+0x28], R10 ;  /* 0x0000280a130095a7 */ /* 0x000ea4000802007f */
[----:B--2---:R-:W-:Y:S05]  /*6670*/  @!P1 BRA `(.L_x_110) ;  /* 0xfffffffc00f09947 */ /* 0x004fea000383ffff */
[----:B------:R-:W-:Y:S05]  /*6680*/  BRA `(.L_x_133) ;  /* 0xfffffff000247947 */ /* 0x000fea000383ffff */
.L_x_119:
[----:B------:R-:W-:Y:S01]  /*6690*/  BSSY B0, `(.L_x_134) ;  /* 0x0000006000007945 */ /* 0x000fe20003800000 */
[----:B------:R-:W-:-:S07]  /*66a0*/  IMAD.MOV.U32 R10, RZ, RZ, -0x1 ;  /* 0xffffffffff0a7424 */ /* 0x000fce00078e00ff */
[----:B------:R-:W-:Y:S05]  /*66b0*/  WARPSYNC.COLLECTIVE R10, `(.L_x_135) ;  /* 0x000000000a0c7348 */ /* 0x000fea0003c00000 */
[----:B------:R-:W-:Y:S02]  /*66c0*/  ELECT P1, UR62, PT ;  /* 0x00000000003e782f */ /* 0x000fe40003820000 */
[----:B------:R-:W-:Y:S01]  /*66d0*/  MOV R10, UR62 ;  /* 0x0000003e000a7c02 */ /* 0x000fe20008000f00 */
[----:B------:R-:W-:Y:S10]  /*66e0*/  ENDCOLLECTIVE ;  /* 0x000000000000791b */ /* 0x000ff40003800000 */
.L_x_135:
[----:B------:R-:W-:Y:S05]  /*66f0*/  BSYNC B0 ;  /* 0x0000000000007941 */ /* 0x000fea0003800000 */
.L_x_134:
[----:B------:R-:W-:Y:S01]  /*6700*/  PLOP3.LUT P0, PT, P1, PT, PT, 0x80, 0x0 ;  /* 0x000000000000781c */ /* 0x000fe20000f0f070 */
[----:B------:R-:W-:-:S12]  /*6710*/  BRA `(.L_x_136) ;  /* 0xfffffff800707947 */ /* 0x000fd8000383ffff */
.L_x_123:
[----:B0-----:R0:W1:Y:S02]  /*6720*/  SYNCS.PHASECHK.TRANS64.TRYWAIT P0, [R5+URZ], R2 ;  /* 0x00000002050075a7 */ /* 0x001064000800017f */
[----:B-1----:R-:W-:Y:S05]  /*6730*/  @!P0 NANOSLEEP.SYNCS 0x989680 ;  /* 0x009896800000895d */ /* 0x002fea0003900000 */
[----:B------:R-:W1:Y:S02]  /*6740*/  @!P0 SYNCS.PHASECHK.TRANS64 P0, [R5+URZ], R2 ;  /* 0x00000002050085a7 */ /* 0x000e64000800007f */
[----:B-1----:R-:W-:Y:S05]  /*6750*/  @!P0 BRA `(.L_x_123) ;  /* 0xfffffffc00f08947 */ /* 0x002fea000383ffff */
[----:B------:R-:W-:Y:S05]  /*6760*/  BRA `(.L_x_137) ;  /* 0xfffffff800b07947 */ /* 0x000fea000383ffff */
.L_x_124:
[----:B0-----:R0:W1:Y:S02]  /*6770*/  SYNCS.PHASECHK.TRANS64.TRYWAIT P0, [R7+URZ], R4 ;  /* 0x00000004070075a7 */ /* 0x001064000800017f */
[----:B-1----:R-:W-:Y:S05]  /*6780*/  @!P0 NANOSLEEP.SYNCS 0x989680 ;  /* 0x009896800000895d */ /* 0x002fea0003900000 */
[----:B------:R-:W1:Y:S02]  /*6790*/  @!P0 SYNCS.PHASECHK.TRANS64 P0, [R7+URZ], R4 ;  /* 0x00000004070085a7 */ /* 0x000e64000800007f */
[----:B-1----:R-:W-:Y:S05]  /*67a0*/  @!P0 BRA `(.L_x_124) ;  /* 0xfffffffc00f08947 */ /* 0x002fea000383ffff */
[----:B------:R-:W-:Y:S05]  /*67b0*/  BRA `(.L_x_138) ;  /* 0xfffffff800c07947 */ /* 0x000fea000383ffff */
.L_x_125:
[----:B0-----:R0:W1:Y:S02]  /*67c0*/  SYNCS.PHASECHK.TRANS64.TRYWAIT P0, [R8+URZ], R5 ;  /* 0x00000005080075a7 */ /* 0x001064000800017f */
[----:B-1----:R-:W-:Y:S05]  /*67d0*/  @!P0 NANOSLEEP.SYNCS 0x989680 ;  /* 0x009896800000895d */ /* 0x002fea0003900000 */
[----:B------:R-:W1:Y:S02]  /*67e0*/  @!P0 SYNCS.PHASECHK.TRANS64 P0, [R8+URZ], R5 ;  /* 0x00000005080085a7 */ /* 0x000e64000800007f */
[----:B-1----:R-:W-:Y:S05]  /*67f0*/  @!P0 BRA `(.L_x_125) ;  /* 0xfffffffc00f08947 */ /* 0x002fea000383ffff */
[----:B------:R-:W-:Y:S05]  /*6800*/  BRA `(.L_x_139) ;  /* 0xfffffff800d07947 */ /* 0x000fea000383ffff */
.L_x_126:
[----:B-1----:R1:W2:Y:S02]  /*6810*/  SYNCS.PHASECHK.TRANS64.TRYWAIT P0, [R11+URZ], R6 ;  /* 0x000000060b0075a7 */ /* 0x0022a4000800017f */
[----:B--2---:R-:W-:Y:S05]  /*6820*/  @!P0 NANOSLEEP.SYNCS 0x989680 ;  /* 0x009896800000895d */ /* 0x004fea0003900000 */
[----:B------:R-:W2:Y:S02]  /*6830*/  @!P0 SYNCS.PHASECHK.TRANS64 P0, [R11+URZ], R6 ;  /* 0x000000060b0085a7 */ /* 0x000ea4000800007f */
[----:B--2---:R-:W-:Y:S05]  /*6840*/  @!P0 BRA `(.L_x_126) ;  /* 0xfffffffc00f08947 */ /* 0x004fea000383ffff */
[----:B------:R-:W-:Y:S05]  /*6850*/  BRA `(.L_x_140) ;  /* 0xfffffff800d87947 */ /* 0x000fea000383ffff */
.L_x_141:
[----:B------:R-:W-:-:S00]  /*6860*/  BRA `(.L_x_141) ;  /* 0xfffffffc00fc7947 */ /* 0x000fc0000383ffff */
[----:B------:R-:W-:-:S00]  /*6870*/  NOP ;  /* 0x0000000000007918 */ /* 0x000fc00000000000 */
        /* <DEDUP_REMOVED lines=8> */
.L_x_142:


//--------------------- .nv.shared._ZN7cutlass13device_kernelINS_4gemm6kernel13GemmUniversalIN4cute5tupleIJiiiiEEENS1_10collective13CollectiveMmaINS1_37MainloopSm90TmaGmmaWarpSpecializedFP8ILi5ENS5_IJNS4_1CILi1EEESB_SB_EEENS1_32KernelTmaWarpSpecializedPingpongEEENS5_IJNSA_ILi64EEESF_NSA_ILi32EEEEEENS_12float_e4m3_tENS5_IJlSB_lEEESI_SJ_NS4_8TiledMMAINS4_8MMA_AtomIJNS4_4SM904GMMA30MMA_64x64x32_F32E4M3E4M3_SS_TNILNSN_7ScaleInE1ELSP_1EEEEEENS4_6LayoutISC_NS5_IJNSA_ILi0EEEST_ST_EEEEENS5_IJNS4_10UnderscoreESW_SW_EEEEENS4_13SM90_TMA_LOADENS4_14ComposedLayoutINS4_7SwizzleILi1ELi4ELi3EEENS4_18smem_ptr_flag_bitsILi8EEENSS_INS5_IJNSA_ILi8EEESG_EEENS5_IJSG_SB_EEEEEEEvNS4_8identityESZ_S19_vS1A_EENS_8epilogue10collective6detail29Sm90TmaWarpSpecializedAdapterINS1D_15DefaultEpilogueISI_SJ_SJ_NS1C_6thread17LinearCombinationISI_Li1EffLNS1H_9ScaleType4KindE0ELNS_15FloatRoundStyleE2ESI_EENS1_15EpilogueDefaultEEEEEvvEEEEvNT_6ParamsE --------------------------
	.section	.nv.shared._ZN7cutlass13device_kernelINS_4gemm6kernel13GemmUniversalIN4cute5tupleIJiiiiEEENS1_10collective13CollectiveMmaINS1_37MainloopSm90TmaGmmaWarpSpecializedFP8ILi5ENS5_IJNS4_1CILi1EEESB_SB_EEENS1_32KernelTmaWarpSpecializedPingpongEEENS5_IJNSA_ILi64EEESF_NSA_ILi32EEEEEENS_12float_e4m3_tENS5_IJlSB_lEEESI_SJ_NS4_8TiledMMAINS4_8MMA_AtomIJNS4_4SM904GMMA30MMA_64x64x32_F32E4M3E4M3_SS_TNILNSN_7ScaleInE1ELSP_1EEEEEENS4_6LayoutISC_NS5_IJNSA_ILi0EEEST_ST_EEEEENS5_IJNS4_10UnderscoreESW_SW_EEEEENS4_13SM90_TMA_LOADENS4_14ComposedLayoutINS4_7SwizzleILi1ELi4ELi3EEENS4_18smem_ptr_flag_bitsILi8EEENSS_INS5_IJNSA_ILi8EEESG_EEENS5_IJSG_SB_EEEEEEEvNS4_8identityESZ_S19_vS1A_EENS_8epilogue10collective6detail29Sm90TmaWarpSpecializedAdapterINS1D_15DefaultEpilogueISI_SJ_SJ_NS1C_6thread17LinearCombinationISI_Li1EffLNS1H_9ScaleType4KindE0ELNS_15FloatRoundStyleE2ESI_EENS1_15EpilogueDefaultEEEEEvvEEEEvNT_6ParamsE,"aw",@nobits
	.sectionflags	@""
	.align	16
	.zero		1024


//--------------------- .nv.shared.reserved.0     --------------------------
	.section	.nv.shared.reserved.0,"aw",@nobits
	.weak		__nv_reservedSMEM_offset_0_alias
	.size		__nv_reservedSMEM_offset_0_alias, 0, 0
	.other		__nv_reservedSMEM_offset_0_alias,@"STO_CUDA_RESERVED_SHARED STV_DEFAULT"
__nv_reservedSMEM_offset_0_alias:
	.zero		0


//--------------------- .nv.global                --------------------------
	.section	.nv.global,"aw",@nobits
.nv.global:
	.type		_ZN40_INTERNAL_0fb51cfe_4_k_cu_9e7337e3_247574cute1_E,@object
	.size		_ZN40_INTERNAL_0fb51cfe_4_k_cu_9e7337e3_247574cute1_E,(_ZN40_INTERNAL_0fb51cfe_4_k_cu_9e7337e3_247574cuda3std3__45__cpo6cbeginE - _ZN40_INTERNAL_0fb51cfe_4_k_cu_9e7337e3_247574cute1_E)
_ZN40_INTERNAL_0fb51cfe_4_k_cu_9e7337e3_247574cute1_E:
	.zero		1
	.type		_ZN40_INTERNAL_0fb51cfe_4_k_cu_9e7337e3_247574cuda3std3__45__cpo6cbeginE,@object
	.size		_ZN40_INTERNAL_0fb51cfe_4_k_cu_9e7337e3_247574cuda3std3__45__cpo6cbeginE,(_ZN40_INTERNAL_0fb51cfe_4_k_cu_9e7337e3_247574cuda3std3__48in_placeE - _ZN40_INTERNAL_0fb51cfe_4_k_cu_9e7337e3_247574cuda3std3__45__cpo6cbeginE)
_ZN40_INTERNAL_0fb51cfe_4_k_cu_9e7337e3_247574cuda3std3__45__cpo6cbeginE:
	.zero		1
	.type		_ZN40_INTERNAL_0fb51cfe_4_k_cu_9e7337e3_247574cuda3std3__48in_placeE,@object
	.size		_ZN40_INTERNAL_0fb51cfe_4_k_cu_9e7337e3_247574cuda3std3__48in_placeE,(_ZN40_INTERNAL_0fb51cfe_4_k_cu_9e7337e3_247574cuda3std6ranges3__45__cpo9iter_moveE - _ZN40_INTERNAL_0fb51cfe_4_k_cu_9e7337e3_247574cuda3std3__48in_placeE)
_ZN40_INTERNAL_0fb51cfe_4_k_cu_9e7337e3_247574cuda3std3__48in_placeE:
	.zero		1
	.type		_ZN40_INTERNAL_0fb51cfe_4_k_cu_9e7337e3_247574cuda3std6ranges3__45__cpo9iter_moveE,@object
	.size		_ZN40_INTERNAL_0fb51cfe_4_k_cu_9e7337e3_247574cuda3std6ranges3__45__cpo9iter_moveE,(_ZN40_INTERNAL_0fb51cfe_4_k_cu_9e7337e3_247574cuda3std3__45__cpo5beginE - _ZN40_INTERNAL_0fb51cfe_4_k_cu_9e7337e3_247574cuda3std6ranges3__45__cpo9iter_moveE)
_ZN40_INTERNAL_0fb51cfe_4_k_cu_9e7337e3_247574cuda3std6ranges3__45__cpo9iter_moveE:
	.zero		1
	.type		_ZN40_INTERNAL_0fb51cfe_4_k_cu_9e7337e3_247574cuda3std3__45__cpo5beginE,@object
	.size		_ZN40_INTERNAL_0fb51cfe_4_k_cu_9e7337e3_247574cuda3std3__45__cpo5beginE,(_ZN40_INTERNAL_0fb51cfe_4_k_cu_9e7337e3_247574cuda3std3__442_GLOBAL__N__0fb51cfe_4_k_cu_9e7337e3_247576ignoreE - _ZN40_INTERNAL_0fb51cfe_4_k_cu_9e7337e3_247574cuda3std3__45__cpo5beginE)
_ZN40_INTERNAL_0fb51cfe_4_k_cu_9e7337e3_247574cuda3std3__45__cpo5beginE:
	.zero		1
	.type		_ZN40_INTERNAL_0fb51cfe_4_k_cu_9e7337e3_247574cuda3std3__442_GLOBAL__N__0fb51cfe_4_k_cu_9e7337e3_247576ignoreE,@object
	.size		_ZN40_INTERNAL_0fb51cfe_4_k_cu_9e7337e3_247574cuda3std3__442_GLOBAL__N__0fb51cfe_4_k_cu_9e7337e3_247576ignoreE,(_ZN40_INTERNAL_0fb51cfe_4_k_cu_9e7337e3_247574cute7productE - _ZN40_INTERNAL_0fb51cfe_4_k_cu_9e7337e3_247574cuda3std3__442_GLOBAL__N__0fb51cfe_4_k_cu_9e7337e3_247576ignoreE)
_ZN40_INTERNAL_0fb51cfe_4_k_cu_9e7337e3_247574cuda3std3__442_GLOBAL__N__0fb51cfe_4_k_cu_9e7337e3_247576ignoreE:
	.zero		1
	.type		_ZN40_INTERNAL_0fb51cfe_4_k_cu_9e7337e3_247574cute7productE,@object
	.size		_ZN40_INTERNAL_0fb51cfe_4_k_cu_9e7337e3_247574cute7productE,(_ZN40_INTERNAL_0fb51cfe_4_k_cu_9e7337e3_247574cuda3std3__45__cpo3endE - _ZN40_INTERNAL_0fb51cfe_4_k_cu_9e7337e3_247574cute7productE)
_ZN40_INTERNAL_0fb51cfe_4_k_cu_9e7337e3_247574cute7productE:
	.zero		1
	.type		_ZN40_INTERNAL_0fb51cfe_4_k_cu_9e7337e3_247574cuda3std3__45__cpo3endE,@object
	.size		_ZN40_INTERNAL_0fb51cfe_4_k_cu_9e7337e3_247574cuda3std3__45__cpo3endE,(_ZN40_INTERNAL_0fb51cfe_4_k_cu_9e7337e3_247574cuda3std3__419piecewise_constructE - _ZN40_INTERNAL_0fb51cfe_4_k_cu_9e7337e3_247574cuda3std3__45__cpo3endE)
_ZN40_INTERNAL_0fb51cfe_4_k_cu_9e7337e3_247574cuda3std3__45__cpo3endE:
	.zero		1
	.type		_ZN40_INTERNAL_0fb51cfe_4_k_cu_9e7337e3_247574cuda3std3__419piecewise_constructE,@object
	.size		_ZN40_INTERNAL_0fb51cfe_4_k_cu_9e7337e3_247574cuda3std3__419piecewise_constructE,(_ZN40_INTERNAL_0fb51cfe_4_k_cu_9e7337e3_247574cuda3std3__45__cpo4cendE - _ZN40_INTERNAL_0fb51cfe_4_k_cu_9e7337e3_247574cuda3std3__419piecewise_constructE)
_ZN40_INTERNAL_0fb51cfe_4_k_cu_9e7337e3_247574cuda3std3__419piecewise_constructE:
	.zero		1
	.type		_ZN40_INTERNAL_0fb51cfe_4_k_cu_9e7337e3_247574cuda3std3__45__cpo4cendE,@object
	.size		_ZN40_INTERNAL_0fb51cfe_4_k_cu_9e7337e3_247574cuda3std3__45__cpo4cendE,(_ZN40_INTERNAL_0fb51cfe_4_k_cu_9e7337e3_247574cuda3std6ranges3__45__cpo4swapE - _ZN40_INTERNAL_0fb51cfe_4_k_cu_9e7337e3_247574cuda3std3__45__cpo4cendE)
_ZN40_INTERNAL_0fb51cfe_4_k_cu_9e7337e3_247574cuda3std3__45__cpo4cendE:
	.zero		1
	.type		_ZN40_INTERNAL_0fb51cfe_4_k_cu_9e7337e3_247574cuda3std6ranges3__45__cpo4swapE,@object
	.size		_ZN40_INTERNAL_0fb51cfe_4_k_cu_9e7337e3_247574cuda3std6ranges3__45__cpo4swapE,(.L_7 - _ZN40_INTERNAL_0fb51cfe_4_k_cu_9e7337e3_247574cuda3std6ranges3__45__cpo4swapE)
_ZN40_INTERNAL_0fb51cfe_4_k_cu_9e7337e3_247574cuda3std6ranges3__45__cpo4swapE:
	.zero		1
.L_7:


//--------------------- .nv.constant0._ZN7cutlass13device_kernelINS_4gemm6kernel13GemmUniversalIN4cute5tupleIJiiiiEEENS1_10collective13CollectiveMmaINS1_37MainloopSm90TmaGmmaWarpSpecializedFP8ILi5ENS5_IJNS4_1CILi1EEESB_SB_EEENS1_32KernelTmaWarpSpecializedPingpongEEENS5_IJNSA_ILi64EEESF_NSA_ILi32EEEEEENS_12float_e4m3_tENS5_IJlSB_lEEESI_SJ_NS4_8TiledMMAINS4_8MMA_AtomIJNS4_4SM904GMMA30MMA_64x64x32_F32E4M3E4M3_SS_TNILNSN_7ScaleInE1ELSP_1EEEEEENS4_6LayoutISC_NS5_IJNSA_ILi0EEEST_ST_EEEEENS5_IJNS4_10UnderscoreESW_SW_EEEEENS4_13SM90_TMA_LOADENS4_14ComposedLayoutINS4_7SwizzleILi1ELi4ELi3EEENS4_18smem_ptr_flag_bitsILi8EEENSS_INS5_IJNSA_ILi8EEESG_EEENS5_IJSG_SB_EEEEEEEvNS4_8identityESZ_S19_vS1A_EENS_8epilogue10collective6detail29Sm90TmaWarpSpecializedAdapterINS1D_15DefaultEpilogueISI_SJ_SJ_NS1C_6thread17LinearCombinationISI_Li1EffLNS1H_9ScaleType4KindE0ELNS_15FloatRoundStyleE2ESI_EENS1_15EpilogueDefaultEEEEEvvEEEEvNT_6ParamsE --------------------------
	.section	.nv.constant0._ZN7cutlass13device_kernelINS_4gemm6kernel13GemmUniversalIN4cute5tupleIJiiiiEEENS1_10collective13CollectiveMmaINS1_37MainloopSm90TmaGmmaWarpSpecializedFP8ILi5ENS5_IJNS4_1CILi1EEESB_SB_EEENS1_32KernelTmaWarpSpecializedPingpongEEENS5_IJNSA_ILi64EEESF_NSA_ILi32EEEEEENS_12float_e4m3_tENS5_IJlSB_lEEESI_SJ_NS4_8TiledMMAINS4_8MMA_AtomIJNS4_4SM904GMMA30MMA_64x64x32_F32E4M3E4M3_SS_TNILNSN_7ScaleInE1ELSP_1EEEEEENS4_6LayoutISC_NS5_IJNSA_ILi0EEEST_ST_EEEEENS5_IJNS4_10UnderscoreESW_SW_EEEEENS4_13SM90_TMA_LOADENS4_14ComposedLayoutINS4_7SwizzleILi1ELi4ELi3EEENS4_18smem_ptr_flag_bitsILi8EEENSS_INS5_IJNSA_ILi8EEESG_EEENS5_IJSG_SB_EEEEEEEvNS4_8identityESZ_S19_vS1A_EENS_8epilogue10collective6detail29Sm90TmaWarpSpecializedAdapterINS1D_15DefaultEpilogueISI_SJ_SJ_NS1C_6thread17LinearCombinationISI_Li1EffLNS1H_9ScaleType4KindE0ELNS_15FloatRoundStyleE2ESI_EENS1_15EpilogueDefaultEEEEEvvEEEEvNT_6ParamsE,"a",@progbits
	.sectionflags	@""
	.align	4
.nv.constant0._ZN7cutlass13device_kernelINS_4gemm6kernel13GemmUniversalIN4cute5tupleIJiiiiEEENS1_10collective13CollectiveMmaINS1_37MainloopSm90TmaGmmaWarpSpecializedFP8ILi5ENS5_IJNS4_1CILi1EEESB_SB_EEENS1_32KernelTmaWarpSpecializedPingpongEEENS5_IJNSA_ILi64EEESF_NSA_ILi32EEEEEENS_12float_e4m3_tENS5_IJlSB_lEEESI_SJ_NS4_8TiledMMAINS4_8MMA_AtomIJNS4_4SM904GMMA30MMA_64x64x32_F32E4M3E4M3_SS_TNILNSN_7ScaleInE1ELSP_1EEEEEENS4_6LayoutISC_NS5_IJNSA_ILi0EEEST_ST_EEEEENS5_IJNS4_10UnderscoreESW_SW_EEEEENS4_13SM90_TMA_LOADENS4_14ComposedLayoutINS4_7SwizzleILi1ELi4ELi3EEENS4_18smem_ptr_flag_bitsILi8EEENSS_INS5_IJNSA_ILi8EEESG_EEENS5_IJSG_SB_EEEEEEEvNS4_8identityESZ_S19_vS1A_EENS_8epilogue10collective6detail29Sm90TmaWarpSpecializedAdapterINS1D_15DefaultEpilogueISI_SJ_SJ_NS1C_6thread17LinearCombinationISI_Li1EffLNS1H_9ScaleType4KindE0ELNS_15FloatRoundStyleE2ESI_EENS1_15EpilogueDefaultEEEEEvvEEEEvNT_6ParamsE:
	.zero		1664


//--------------------- SYMBOLS --------------------------

	.type		.nv.reservedSmem.offset0,@object
	.size		.nv.reservedSmem.offset0,0x4
